//
// Generated by NVIDIA NVVM Compiler
//
// Compiler Build ID: CL-36424714
// Cuda compilation tools, release 13.0, V13.0.88
// Based on NVVM 20.0.0
//

.version 9.0
.target sm_100
.address_size 64

	// .globl	_Z8cointossP17curandStateXORWOWPjS1_
.extern .func  (.param .b32 func_retval0) vprintf
(
	.param .b64 vprintf_param_0,
	.param .b64 vprintf_param_1
)
;
.global .align 4 .b8 precalc_xorwow_matrix[102400];
.global .align 4 .b8 precalc_xorwow_offset_matrix[102400];
.global .align 4 .b8 mrg32k3aM1[2304];
.global .align 4 .b8 mrg32k3aM2[2304];
.global .align 4 .b8 mrg32k3aM1SubSeq[2016];
.global .align 4 .b8 mrg32k3aM2SubSeq[2016];
.global .align 4 .b8 mrg32k3aM1Seq[2304];
.global .align 4 .b8 mrg32k3aM2Seq[2304];
.const .align 8 .b8 __cr_lgamma_table[72];
.global .align 1 .b8 $str[45] = {32, 80, 105, 32, 86, 97, 108, 117, 101, 32, 37, 48, 46, 49, 48, 102, 44, 32, 42, 105, 110, 67, 105, 114, 99, 58, 32, 37, 100, 44, 32, 42, 99, 111, 105, 110, 84, 111, 116, 58, 37, 100, 32, 10};

.visible .entry _Z8cointossP17curandStateXORWOWPjS1_(
	.param .u64 .ptr .align 1 _Z8cointossP17curandStateXORWOWPjS1__param_0,
	.param .u64 .ptr .align 1 _Z8cointossP17curandStateXORWOWPjS1__param_1,
	.param .u64 .ptr .align 1 _Z8cointossP17curandStateXORWOWPjS1__param_2
)
{
	.local .align 16 .b8 	__local_depot0[16];
	.reg .b64 	%SP;
	.reg .b64 	%SPL;
	.reg .pred 	%p<28>;
	.reg .b32 	%r<469>;
	.reg .b32 	%f<9>;
	.reg .b64 	%rd<26>;
	.reg .b64 	%fd<15>;

	mov.u64 	%SPL, __local_depot0;
	cvta.local.u64 	%SP, %SPL;
	ld.param.u64 	%rd10, [_Z8cointossP17curandStateXORWOWPjS1__param_0];
	ld.param.u64 	%rd11, [_Z8cointossP17curandStateXORWOWPjS1__param_1];
	ld.param.u64 	%rd12, [_Z8cointossP17curandStateXORWOWPjS1__param_2];
	cvta.to.global.u64 	%rd1, %rd11;
	cvta.to.global.u64 	%rd2, %rd12;
	cvta.to.global.u64 	%rd13, %rd10;
	mov.u32 	%r184, %tid.x;
	mov.u32 	%r185, %ntid.x;
	mov.u32 	%r186, %ctaid.x;
	mad.lo.s32 	%r187, %r185, %r186, %r184;
	cvt.s64.s32 	%rd25, %r187;
	mul.wide.s32 	%rd14, %r187, 48;
	add.s64 	%rd4, %rd13, %rd14;
	xor.b32  	%r188, %r187, -1429050551;
	mul.lo.s32 	%r189, %r188, 1099087573;
	setp.gt.s32 	%p1, %r187, -1;
	selp.b32 	%r190, -644748465, -1947113066, %p1;
	add.s32 	%r191, %r190, %r189;
	add.s32 	%r192, %r191, 6615241;
	add.s32 	%r193, %r189, 123456789;
	st.global.v2.u32 	[%rd4], {%r192, %r193};
	xor.b32  	%r194, %r189, 362436069;
	add.s32 	%r195, %r190, 521288629;
	st.global.v2.u32 	[%rd4+8], {%r194, %r195};
	xor.b32  	%r196, %r190, 88675123;
	add.s32 	%r197, %r189, 5783321;
	st.global.v2.u32 	[%rd4+16], {%r196, %r197};
	setp.eq.s32 	%p2, %r187, 0;
	@%p2 bra 	$L__BB0_42;
	mov.b32 	%r374, 0;
$L__BB0_2:
	and.b64  	%rd6, %rd25, 3;
	setp.eq.s64 	%p3, %rd6, 0;
	@%p3 bra 	$L__BB0_41;
	mul.wide.u32 	%rd15, %r374, 3200;
	mov.u64 	%rd16, precalc_xorwow_matrix;
	add.s64 	%rd7, %rd16, %rd15;
	cvt.u32.u64 	%r2, %rd6;
	mov.b32 	%r375, 0;
$L__BB0_4:
	mov.b32 	%r388, 0;
	mov.u32 	%r389, %r388;
	mov.u32 	%r390, %r388;
	mov.u32 	%r391, %r388;
	mov.u32 	%r392, %r388;
	mov.u32 	%r381, %r388;
$L__BB0_5:
	mul.wide.u32 	%rd17, %r381, 4;
	add.s64 	%rd18, %rd4, %rd17;
	ld.global.u32 	%r10, [%rd18+4];
	shl.b32 	%r11, %r381, 5;
	mov.b32 	%r387, 0;
$L__BB0_6:
	.pragma "nounroll";
	shr.u32 	%r202, %r10, %r387;
	and.b32  	%r203, %r202, 1;
	setp.eq.b32 	%p4, %r203, 1;
	not.pred 	%p5, %p4;
	add.s32 	%r204, %r11, %r387;
	mul.lo.s32 	%r205, %r204, 5;
	mul.wide.u32 	%rd19, %r205, 4;
	add.s64 	%rd8, %rd7, %rd19;
	@%p5 bra 	$L__BB0_8;
	ld.global.u32 	%r206, [%rd8];
	xor.b32  	%r392, %r392, %r206;
	ld.global.u32 	%r207, [%rd8+4];
	xor.b32  	%r391, %r391, %r207;
	ld.global.u32 	%r208, [%rd8+8];
	xor.b32  	%r390, %r390, %r208;
	ld.global.u32 	%r209, [%rd8+12];
	xor.b32  	%r389, %r389, %r209;
	ld.global.u32 	%r210, [%rd8+16];
	xor.b32  	%r388, %r388, %r210;
$L__BB0_8:
	and.b32  	%r212, %r202, 2;
	setp.eq.s32 	%p6, %r212, 0;
	@%p6 bra 	$L__BB0_10;
	ld.global.u32 	%r213, [%rd8+20];
	xor.b32  	%r392, %r392, %r213;
	ld.global.u32 	%r214, [%rd8+24];
	xor.b32  	%r391, %r391, %r214;
	ld.global.u32 	%r215, [%rd8+28];
	xor.b32  	%r390, %r390, %r215;
	ld.global.u32 	%r216, [%rd8+32];
	xor.b32  	%r389, %r389, %r216;
	ld.global.u32 	%r217, [%rd8+36];
	xor.b32  	%r388, %r388, %r217;
$L__BB0_10:
	and.b32  	%r219, %r202, 4;
	setp.eq.s32 	%p7, %r219, 0;
	@%p7 bra 	$L__BB0_12;
	ld.global.u32 	%r220, [%rd8+40];
	xor.b32  	%r392, %r392, %r220;
	ld.global.u32 	%r221, [%rd8+44];
	xor.b32  	%r391, %r391, %r221;
	ld.global.u32 	%r222, [%rd8+48];
	xor.b32  	%r390, %r390, %r222;
	ld.global.u32 	%r223, [%rd8+52];
	xor.b32  	%r389, %r389, %r223;
	ld.global.u32 	%r224, [%rd8+56];
	xor.b32  	%r388, %r388, %r224;
$L__BB0_12:
	and.b32  	%r226, %r202, 8;
	setp.eq.s32 	%p8, %r226, 0;
	@%p8 bra 	$L__BB0_14;
	ld.global.u32 	%r227, [%rd8+60];
	xor.b32  	%r392, %r392, %r227;
	ld.global.u32 	%r228, [%rd8+64];
	xor.b32  	%r391, %r391, %r228;
	ld.global.u32 	%r229, [%rd8+68];
	xor.b32  	%r390, %r390, %r229;
	ld.global.u32 	%r230, [%rd8+72];
	xor.b32  	%r389, %r389, %r230;
	ld.global.u32 	%r231, [%rd8+76];
	xor.b32  	%r388, %r388, %r231;
$L__BB0_14:
	and.b32  	%r233, %r202, 16;
	setp.eq.s32 	%p9, %r233, 0;
	@%p9 bra 	$L__BB0_16;
	ld.global.u32 	%r234, [%rd8+80];
	xor.b32  	%r392, %r392, %r234;
	ld.global.u32 	%r235, [%rd8+84];
	xor.b32  	%r391, %r391, %r235;
	ld.global.u32 	%r236, [%rd8+88];
	xor.b32  	%r390, %r390, %r236;
	ld.global.u32 	%r237, [%rd8+92];
	xor.b32  	%r389, %r389, %r237;
	ld.global.u32 	%r238, [%rd8+96];
	xor.b32  	%r388, %r388, %r238;
$L__BB0_16:
	and.b32  	%r240, %r202, 32;
	setp.eq.s32 	%p10, %r240, 0;
	@%p10 bra 	$L__BB0_18;
	ld.global.u32 	%r241, [%rd8+100];
	xor.b32  	%r392, %r392, %r241;
	ld.global.u32 	%r242, [%rd8+104];
	xor.b32  	%r391, %r391, %r242;
	ld.global.u32 	%r243, [%rd8+108];
	xor.b32  	%r390, %r390, %r243;
	ld.global.u32 	%r244, [%rd8+112];
	xor.b32  	%r389, %r389, %r244;
	ld.global.u32 	%r245, [%rd8+116];
	xor.b32  	%r388, %r388, %r245;
$L__BB0_18:
	and.b32  	%r247, %r202, 64;
	setp.eq.s32 	%p11, %r247, 0;
	@%p11 bra 	$L__BB0_20;
	ld.global.u32 	%r248, [%rd8+120];
	xor.b32  	%r392, %r392, %r248;
	ld.global.u32 	%r249, [%rd8+124];
	xor.b32  	%r391, %r391, %r249;
	ld.global.u32 	%r250, [%rd8+128];
	xor.b32  	%r390, %r390, %r250;
	ld.global.u32 	%r251, [%rd8+132];
	xor.b32  	%r389, %r389, %r251;
	ld.global.u32 	%r252, [%rd8+136];
	xor.b32  	%r388, %r388, %r252;
$L__BB0_20:
	and.b32  	%r254, %r202, 128;
	setp.eq.s32 	%p12, %r254, 0;
	@%p12 bra 	$L__BB0_22;
	ld.global.u32 	%r255, [%rd8+140];
	xor.b32  	%r392, %r392, %r255;
	ld.global.u32 	%r256, [%rd8+144];
	xor.b32  	%r391, %r391, %r256;
	ld.global.u32 	%r257, [%rd8+148];
	xor.b32  	%r390, %r390, %r257;
	ld.global.u32 	%r258, [%rd8+152];
	xor.b32  	%r389, %r389, %r258;
	ld.global.u32 	%r259, [%rd8+156];
	xor.b32  	%r388, %r388, %r259;
$L__BB0_22:
	and.b32  	%r261, %r202, 256;
	setp.eq.s32 	%p13, %r261, 0;
	@%p13 bra 	$L__BB0_24;
	ld.global.u32 	%r262, [%rd8+160];
	xor.b32  	%r392, %r392, %r262;
	ld.global.u32 	%r263, [%rd8+164];
	xor.b32  	%r391, %r391, %r263;
	ld.global.u32 	%r264, [%rd8+168];
	xor.b32  	%r390, %r390, %r264;
	ld.global.u32 	%r265, [%rd8+172];
	xor.b32  	%r389, %r389, %r265;
	ld.global.u32 	%r266, [%rd8+176];
	xor.b32  	%r388, %r388, %r266;
$L__BB0_24:
	and.b32  	%r268, %r202, 512;
	setp.eq.s32 	%p14, %r268, 0;
	@%p14 bra 	$L__BB0_26;
	ld.global.u32 	%r269, [%rd8+180];
	xor.b32  	%r392, %r392, %r269;
	ld.global.u32 	%r270, [%rd8+184];
	xor.b32  	%r391, %r391, %r270;
	ld.global.u32 	%r271, [%rd8+188];
	xor.b32  	%r390, %r390, %r271;
	ld.global.u32 	%r272, [%rd8+192];
	xor.b32  	%r389, %r389, %r272;
	ld.global.u32 	%r273, [%rd8+196];
	xor.b32  	%r388, %r388, %r273;
$L__BB0_26:
	and.b32  	%r275, %r202, 1024;
	setp.eq.s32 	%p15, %r275, 0;
	@%p15 bra 	$L__BB0_28;
	ld.global.u32 	%r276, [%rd8+200];
	xor.b32  	%r392, %r392, %r276;
	ld.global.u32 	%r277, [%rd8+204];
	xor.b32  	%r391, %r391, %r277;
	ld.global.u32 	%r278, [%rd8+208];
	xor.b32  	%r390, %r390, %r278;
	ld.global.u32 	%r279, [%rd8+212];
	xor.b32  	%r389, %r389, %r279;
	ld.global.u32 	%r280, [%rd8+216];
	xor.b32  	%r388, %r388, %r280;
$L__BB0_28:
	and.b32  	%r282, %r202, 2048;
	setp.eq.s32 	%p16, %r282, 0;
	@%p16 bra 	$L__BB0_30;
	ld.global.u32 	%r283, [%rd8+220];
	xor.b32  	%r392, %r392, %r283;
	ld.global.u32 	%r284, [%rd8+224];
	xor.b32  	%r391, %r391, %r284;
	ld.global.u32 	%r285, [%rd8+228];
	xor.b32  	%r390, %r390, %r285;
	ld.global.u32 	%r286, [%rd8+232];
	xor.b32  	%r389, %r389, %r286;
	ld.global.u32 	%r287, [%rd8+236];
	xor.b32  	%r388, %r388, %r287;
$L__BB0_30:
	and.b32  	%r289, %r202, 4096;
	setp.eq.s32 	%p17, %r289, 0;
	@%p17 bra 	$L__BB0_32;
	ld.global.u32 	%r290, [%rd8+240];
	xor.b32  	%r392, %r392, %r290;
	ld.global.u32 	%r291, [%rd8+244];
	xor.b32  	%r391, %r391, %r291;
	ld.global.u32 	%r292, [%rd8+248];
	xor.b32  	%r390, %r390, %r292;
	ld.global.u32 	%r293, [%rd8+252];
	xor.b32  	%r389, %r389, %r293;
	ld.global.u32 	%r294, [%rd8+256];
	xor.b32  	%r388, %r388, %r294;
$L__BB0_32:
	and.b32  	%r296, %r202, 8192;
	setp.eq.s32 	%p18, %r296, 0;
	@%p18 bra 	$L__BB0_34;
	ld.global.u32 	%r297, [%rd8+260];
	xor.b32  	%r392, %r392, %r297;
	ld.global.u32 	%r298, [%rd8+264];
	xor.b32  	%r391, %r391, %r298;
	ld.global.u32 	%r299, [%rd8+268];
	xor.b32  	%r390, %r390, %r299;
	ld.global.u32 	%r300, [%rd8+272];
	xor.b32  	%r389, %r389, %r300;
	ld.global.u32 	%r301, [%rd8+276];
	xor.b32  	%r388, %r388, %r301;
$L__BB0_34:
	and.b32  	%r303, %r202, 16384;
	setp.eq.s32 	%p19, %r303, 0;
	@%p19 bra 	$L__BB0_36;
	ld.global.u32 	%r304, [%rd8+280];
	xor.b32  	%r392, %r392, %r304;
	ld.global.u32 	%r305, [%rd8+284];
	xor.b32  	%r391, %r391, %r305;
	ld.global.u32 	%r306, [%rd8+288];
	xor.b32  	%r390, %r390, %r306;
	ld.global.u32 	%r307, [%rd8+292];
	xor.b32  	%r389, %r389, %r307;
	ld.global.u32 	%r308, [%rd8+296];
	xor.b32  	%r388, %r388, %r308;
$L__BB0_36:
	and.b32  	%r310, %r202, 32768;
	setp.eq.s32 	%p20, %r310, 0;
	@%p20 bra 	$L__BB0_38;
	ld.global.u32 	%r311, [%rd8+300];
	xor.b32  	%r392, %r392, %r311;
	ld.global.u32 	%r312, [%rd8+304];
	xor.b32  	%r391, %r391, %r312;
	ld.global.u32 	%r313, [%rd8+308];
	xor.b32  	%r390, %r390, %r313;
	ld.global.u32 	%r314, [%rd8+312];
	xor.b32  	%r389, %r389, %r314;
	ld.global.u32 	%r315, [%rd8+316];
	xor.b32  	%r388, %r388, %r315;
$L__BB0_38:
	add.s32 	%r387, %r387, 16;
	setp.ne.s32 	%p21, %r387, 32;
	@%p21 bra 	$L__BB0_6;
	mad.lo.s32 	%r316, %r381, -31, %r11;
	add.s32 	%r381, %r316, 1;
	setp.ne.s32 	%p22, %r381, 5;
	@%p22 bra 	$L__BB0_5;
	st.global.u32 	[%rd4+4], %r392;
	st.global.u32 	[%rd4+8], %r391;
	st.global.u32 	[%rd4+12], %r390;
	st.global.u32 	[%rd4+16], %r389;
	st.global.u32 	[%rd4+20], %r388;
	add.s32 	%r375, %r375, 1;
	setp.lt.u32 	%p23, %r375, %r2;
	@%p23 bra 	$L__BB0_4;
$L__BB0_41:
	shr.u64 	%rd9, %rd25, 2;
	add.s32 	%r374, %r374, 1;
	setp.gt.u64 	%p24, %rd25, 3;
	mov.u64 	%rd25, %rd9;
	@%p24 bra 	$L__BB0_2;
$L__BB0_42:
	mov.b32 	%r468, 0;
	st.global.v2.u32 	[%rd4+24], {%r468, %r468};
	st.global.u32 	[%rd4+32], %r468;
	mov.b64 	%rd20, 0;
	st.global.u64 	[%rd4+40], %rd20;
$L__BB0_43:
	ld.global.v2.u32 	{%r318, %r319}, [%rd4];
	shr.u32 	%r320, %r319, 2;
	xor.b32  	%r321, %r320, %r319;
	ld.global.v2.u32 	{%r322, %r323}, [%rd4+8];
	ld.global.v2.u32 	{%r324, %r325}, [%rd4+16];
	shl.b32 	%r326, %r325, 4;
	shl.b32 	%r327, %r321, 1;
	xor.b32  	%r328, %r327, %r326;
	xor.b32  	%r329, %r328, %r321;
	xor.b32  	%r330, %r329, %r325;
	add.s32 	%r331, %r318, %r330;
	add.s32 	%r332, %r331, 362437;
	cvt.rn.f32.u32 	%f1, %r332;
	fma.rn.f32 	%f2, %f1, 0f2F800000, 0f2F000000;
	cvt.f64.f32 	%fd1, %f2;
	shr.u32 	%r333, %r322, 2;
	xor.b32  	%r334, %r333, %r322;
	st.global.v2.u32 	[%rd4+8], {%r324, %r325};
	shl.b32 	%r335, %r330, 4;
	shl.b32 	%r336, %r334, 1;
	xor.b32  	%r337, %r336, %r335;
	xor.b32  	%r338, %r337, %r334;
	xor.b32  	%r339, %r338, %r330;
	st.global.v2.u32 	[%rd4+16], {%r330, %r339};
	add.s32 	%r340, %r318, 724874;
	st.global.v2.u32 	[%rd4], {%r340, %r323};
	add.s32 	%r341, %r339, %r340;
	cvt.rn.f32.u32 	%f3, %r341;
	fma.rn.f32 	%f4, %f3, 0f2F800000, 0f2F000000;
	cvt.f64.f32 	%fd2, %f4;
	mul.f64 	%fd3, %fd2, %fd2;
	fma.rn.f64 	%fd4, %fd1, %fd1, %fd3;
	sqrt.rn.f64 	%fd5, %fd4;
	atom.global.add.u32 	%r342, [%rd1], 1;
	setp.gtu.f64 	%p25, %fd5, 0d3FF0000000000000;
	@%p25 bra 	$L__BB0_45;
	atom.global.add.u32 	%r343, [%rd2], 1;
$L__BB0_45:
	ld.global.v2.u32 	{%r344, %r345}, [%rd4];
	shr.u32 	%r346, %r345, 2;
	xor.b32  	%r347, %r346, %r345;
	ld.global.v2.u32 	{%r348, %r349}, [%rd4+8];
	ld.global.v2.u32 	{%r350, %r351}, [%rd4+16];
	shl.b32 	%r352, %r351, 4;
	shl.b32 	%r353, %r347, 1;
	xor.b32  	%r354, %r353, %r352;
	xor.b32  	%r355, %r354, %r347;
	xor.b32  	%r356, %r355, %r351;
	add.s32 	%r357, %r344, %r356;
	add.s32 	%r358, %r357, 362437;
	cvt.rn.f32.u32 	%f5, %r358;
	fma.rn.f32 	%f6, %f5, 0f2F800000, 0f2F000000;
	cvt.f64.f32 	%fd6, %f6;
	shr.u32 	%r359, %r348, 2;
	xor.b32  	%r360, %r359, %r348;
	st.global.v2.u32 	[%rd4+8], {%r350, %r351};
	shl.b32 	%r361, %r356, 4;
	shl.b32 	%r362, %r360, 1;
	xor.b32  	%r363, %r362, %r361;
	xor.b32  	%r364, %r363, %r360;
	xor.b32  	%r365, %r364, %r356;
	st.global.v2.u32 	[%rd4+16], {%r356, %r365};
	add.s32 	%r366, %r344, 724874;
	st.global.v2.u32 	[%rd4], {%r366, %r349};
	add.s32 	%r367, %r365, %r366;
	cvt.rn.f32.u32 	%f7, %r367;
	fma.rn.f32 	%f8, %f7, 0f2F800000, 0f2F000000;
	cvt.f64.f32 	%fd7, %f8;
	mul.f64 	%fd8, %fd7, %fd7;
	fma.rn.f64 	%fd9, %fd6, %fd6, %fd8;
	sqrt.rn.f64 	%fd10, %fd9;
	atom.global.add.u32 	%r368, [%rd1], 1;
	setp.gtu.f64 	%p26, %fd10, 0d3FF0000000000000;
	@%p26 bra 	$L__BB0_47;
	atom.global.add.u32 	%r369, [%rd2], 1;
$L__BB0_47:
	add.s32 	%r468, %r468, 2;
	setp.ne.s32 	%p27, %r468, 100;
	@%p27 bra 	$L__BB0_43;
	ld.global.u32 	%r370, [%rd1];
	ld.global.u32 	%r371, [%rd2];
	cvt.rn.f64.u32 	%fd11, %r371;
	mul.f64 	%fd12, %fd11, 0d4010000000000000;
	cvt.rn.f64.u32 	%fd13, %r370;
	div.rn.f64 	%fd14, %fd12, %fd13;
	add.u64 	%rd21, %SP, 0;
	add.u64 	%rd22, %SPL, 0;
	st.local.f64 	[%rd22], %fd14;
	st.local.v2.u32 	[%rd22+8], {%r371, %r370};
	mov.u64 	%rd23, $str;
	cvta.global.u64 	%rd24, %rd23;
	{ // callseq 0, 0
	.param .b64 param0;
	st.param.b64 	[param0], %rd24;
	.param .b64 param1;
	st.param.b64 	[param1], %rd21;
	.param .b32 retval0;
	call.uni (retval0), 
	vprintf, 
	(
	param0, 
	param1
	);
	ld.param.b32 	%r372, [retval0];
	} // callseq 0
	ret;

}


// ===== COMPILED SASS (sm_100) =====

	.target	sm_100

	.elftype	@"ET_EXEC"


//--------------------- .note.nv.tkinfo           --------------------------
	.section	.note.nv.tkinfo,"",@"SHT_NOTE"
	.sectionflags	@"SHF_NOTE_NV_TKINFO"
	.tkinfo
        /*0018*/ 	.word	0x00000002
        /*0030*/ 	.string	""
        /*0030*/ 	.string	"ptxas"
        /*0030*/ 	.string	"Cuda compilation tools, release 13.0, V13.0.88"
        /*0030*/ 	.string	"Build cuda_13.0.r13.0/compiler.36424714_0"
        /*0030*/ 	.string	"-arch sm_100 -m 64 "



//--------------------- .note.nv.cuinfo           --------------------------
	.section	.note.nv.cuinfo,"",@"SHT_NOTE"
	.sectionflags	@"SHF_NOTE_NV_CUINFO"
        /*0018*/ 	.short	0x0002
        /*001a*/ 	.short	0x0064
        /*001c*/ 	.short	0x0082
	.zero		2


//--------------------- .nv.info                  --------------------------
	.section	.nv.info,"",@"SHT_CUDA_INFO"
	.align	4


	//----- nvinfo : EIATTR_REGCOUNT
	.align		4
        /*0000*/ 	.byte	0x04, 0x2f
        /*0002*/ 	.short	(.L_11 - .L_10)
	.align		4
.L_10:
        /*0004*/ 	.word	index@(_Z8cointossP17curandStateXORWOWPjS1_)
        /*0008*/ 	.word	0x00000020


	//----- nvinfo : EIATTR_FRAME_SIZE
	.align		4
.L_11:
        /*000c*/ 	.byte	0x04, 0x11
        /*000e*/ 	.short	(.L_13 - .L_12)
	.align		4
.L_12:
        /*0010*/ 	.word	index@($__internal_1_$__cuda_sm20_dsqrt_rn_f64_mediumpath_v1)
        /*0014*/ 	.word	0x00000010


	//----- nvinfo : EIATTR_FRAME_SIZE
	.align		4
.L_13:
        /*0018*/ 	.byte	0x04, 0x11
        /*001a*/ 	.short	(.L_15 - .L_14)
	.align		4
.L_14:
        /*001c*/ 	.word	index@($__internal_0_$__cuda_sm20_div_rn_f64_full)
        /*0020*/ 	.word	0x00000010


	//----- nvinfo : EIATTR_FRAME_SIZE
	.align		4
.L_15:
        /*0024*/ 	.byte	0x04, 0x11
        /*0026*/ 	.short	(.L_17 - .L_16)
	.align		4
.L_16:
        /*0028*/ 	.word	index@(_Z8cointossP17curandStateXORWOWPjS1_)
        /*002c*/ 	.word	0x00000010


	//----- nvinfo : EIATTR_MIN_STACK_SIZE
	.align		4
.L_17:
        /*0030*/ 	.byte	0x04, 0x12
        /*0032*/ 	.short	(.L_19 - .L_18)
	.align		4
.L_18:
        /*0034*/ 	.word	index@(_Z8cointossP17curandStateXORWOWPjS1_)
        /*0038*/ 	.word	0x00000010
.L_19:


//--------------------- .nv.compat                --------------------------
	.section	.nv.compat,"",@"SHT_CUDA_COMPAT_INFO"
	.align	4
        /*0000*/ 	.byte	0x02, 0x09, 0x00, 0x00, 0x02, 0x02, 0x01, 0x00, 0x02, 0x05, 0x05, 0x00, 0x03, 0x07, 0x01, 0x01
        /*0010*/ 	.byte	0x02, 0x03, 0x00, 0x00, 0x02, 0x06, 0x01, 0x00, 0x04, 0x0b, 0x08, 0x00, 0x01, 0x00, 0x00, 0x00
        /*0020*/ 	.byte	0x00, 0x00, 0x00, 0x00


//--------------------- .nv.info._Z8cointossP17curandStateXORWOWPjS1_ --------------------------
	.section	.nv.info._Z8cointossP17curandStateXORWOWPjS1_,"",@"SHT_CUDA_INFO"
	.sectionflags	@""
	.align	4


	//----- nvinfo : EIATTR_CUDA_API_VERSION
	.align		4
        /*0000*/ 	.byte	0x04, 0x37
        /*0002*/ 	.short	(.L_21 - .L_20)
.L_20:
        /*0004*/ 	.word	0x00000082


	//----- nvinfo : EIATTR_KPARAM_INFO
	.align		4
.L_21:
        /*0008*/ 	.byte	0x04, 0x17
        /*000a*/ 	.short	(.L_23 - .L_22)
.L_22:
        /*000c*/ 	.word	0x00000000
        /*0010*/ 	.short	0x0002
        /*0012*/ 	.short	0x0010
        /*0014*/ 	.byte	0x00, 0xf5, 0x21, 0x00


	//----- nvinfo : EIATTR_KPARAM_INFO
	.align		4
.L_23:
        /*0018*/ 	.byte	0x04, 0x17
        /*001a*/ 	.short	(.L_25 - .L_24)
.L_24:
        /*001c*/ 	.word	0x00000000
        /*0020*/ 	.short	0x0001
        /*0022*/ 	.short	0x0008
        /*0024*/ 	.byte	0x00, 0xf5, 0x21, 0x00


	//----- nvinfo : EIATTR_KPARAM_INFO
	.align		4
.L_25:
        /*0028*/ 	.byte	0x04, 0x17
        /*002a*/ 	.short	(.L_27 - .L_26)
.L_26:
        /*002c*/ 	.word	0x00000000
        /*0030*/ 	.short	0x0000
        /*0032*/ 	.short	0x0000
        /*0034*/ 	.byte	0x00, 0xf5, 0x21, 0x00


	//----- nvinfo : EIATTR_SPARSE_MMA_MASK
	.align		4
.L_27:
        /*0038*/ 	.byte	0x03, 0x50
        /*003a*/ 	.short	0x0000


	//----- nvinfo : EIATTR_MAXREG_COUNT
	.align		4
        /*003c*/ 	.byte	0x03, 0x1b
        /*003e*/ 	.short	0x00ff


	//----- nvinfo : EIATTR_EXTERNS
	.align		4
        /*0040*/ 	.byte	0x04, 0x0f
        /*0042*/ 	.short	(.L_29 - .L_28)


	//   ....[0]....
	.align		4
.L_28:
        /*0044*/ 	.word	index@(vprintf)


	//----- nvinfo : EIATTR_MERCURY_ISA_VERSION
	.align		4
.L_29:
        /*0048*/ 	.byte	0x03, 0x5f
        /*004a*/ 	.short	0x0101


	//----- nvinfo : EIATTR_INT_WARP_WIDE_INSTR_OFFSETS
	.align		4
        /*004c*/ 	.byte	0x04, 0x31
        /*004e*/ 	.short	(.L_31 - .L_30)


	//   ....[0]....
.L_30:
        /*0050*/ 	.word	0x000012c0


	//   ....[1]....
        /*0054*/ 	.word	0x00001350


	//   ....[2]....
        /*0058*/ 	.word	0x00001730


	//   ....[3]....
        /*005c*/ 	.word	0x000017c0


	//----- nvinfo : EIATTR_VRC_CTA_INIT_COUNT
	.align		4
.L_31:
        /*0060*/ 	.byte	0x02, 0x4a
	.zero		1
	.zero		1


	//----- nvinfo : EIATTR_SYSCALL_OFFSETS
	.align		4
        /*0064*/ 	.byte	0x04, 0x46
        /*0066*/ 	.short	(.L_33 - .L_32)


	//   ....[0]....
.L_32:
        /*0068*/ 	.word	0x00001a10


	//----- nvinfo : EIATTR_EXIT_INSTR_OFFSETS
	.align		4
.L_33:
        /*006c*/ 	.byte	0x04, 0x1c
        /*006e*/ 	.short	(.L_35 - .L_34)


	//   ....[0]....
.L_34:
        /*0070*/ 	.word	0x00001a20


	//----- nvinfo : EIATTR_CRS_STACK_SIZE
	.align		4
.L_35:
        /*0074*/ 	.byte	0x04, 0x1e
        /*0076*/ 	.short	(.L_37 - .L_36)
.L_36:
        /*0078*/ 	.word	0x00000000


	//----- nvinfo : EIATTR_CBANK_PARAM_SIZE
	.align		4
.L_37:
        /*007c*/ 	.byte	0x03, 0x19
        /*007e*/ 	.short	0x0018


	//----- nvinfo : EIATTR_PARAM_CBANK
	.align		4
        /*0080*/ 	.byte	0x04, 0x0a
        /*0082*/ 	.short	(.L_39 - .L_38)
	.align		4
.L_38:
        /*0084*/ 	.word	index@(.nv.constant0._Z8cointossP17curandStateXORWOWPjS1_)
        /*0088*/ 	.short	0x0380
        /*008a*/ 	.short	0x0018


	//----- nvinfo : EIATTR_SW_WAR
	.align		4
.L_39:
        /*008c*/ 	.byte	0x04, 0x36
        /*008e*/ 	.short	(.L_41 - .L_40)
.L_40:
        /*0090*/ 	.word	0x00000008
.L_41:


//--------------------- .nv.callgraph             --------------------------
	.section	.nv.callgraph,"",@"SHT_CUDA_CALLGRAPH"
	.align	4
	.sectionentsize	8
	.align		4
        /*0000*/ 	.word	0x00000000
	.align		4
        /*0004*/ 	.word	0xffffffff
	.align		4
        /*0008*/ 	.word	index@(_Z8cointossP17curandStateXORWOWPjS1_)
	.align		4
        /*000c*/ 	.word	index@(vprintf)
	.align		4
        /*0010*/ 	.word	0x00000000
	.align		4
        /*0014*/ 	.word	0xfffffffe
	.align		4
        /*0018*/ 	.word	0x00000000
	.align		4
        /*001c*/ 	.word	0xfffffffd
	.align		4
        /*0020*/ 	.word	0x00000000
	.align		4
        /*0024*/ 	.word	0xfffffffc


//--------------------- .nv.constant4             --------------------------
	.section	.nv.constant4,"a",@progbits
	.align	8
	.align		8
.nv.constant4:
        /*0000*/ 	.dword	vprintf
	.align		8
        /*0008*/ 	.dword	precalc_xorwow_matrix
	.align		8
        /*0010*/ 	.dword	precalc_xorwow_offset_matrix
	.align		8
        /*0018*/ 	.dword	mrg32k3aM1
	.align		8
        /*0020*/ 	.dword	mrg32k3aM2
	.align		8
        /*0028*/ 	.dword	mrg32k3aM1SubSeq
	.align		8
        /*0030*/ 	.dword	mrg32k3aM2SubSeq
	.align		8
        /*0038*/ 	.dword	mrg32k3aM1Seq
	.align		8
        /*0040*/ 	.dword	mrg32k3aM2Seq
	.align		8
        /*0048*/ 	.dword	$str


//--------------------- .nv.constant3             --------------------------
	.section	.nv.constant3,"a",@progbits
	.align	8
.nv.constant3:
	.type		__cr_lgamma_table,@object
	.size		__cr_lgamma_table,(.L_8 - __cr_lgamma_table)
__cr_lgamma_table:
        /*0000*/ 	.byte	0x00, 0x00, 0x00, 0x00, 0x00, 0x00, 0x00, 0x00, 0x00, 0x00, 0x00, 0x00, 0x00, 0x00, 0x00, 0x00
        /*0010*/ 	.byte	0xef, 0x39, 0xfa, 0xfe, 0x42, 0x2e, 0xe6, 0x3f, 0x02, 0x20, 0x2a, 0xfa, 0x0b, 0xab, 0xfc, 0x3f
        /*0020*/ 	.byte	0xf9, 0x2c, 0x92, 0x7c, 0xa7, 0x6c, 0x09, 0x40, 0xc9, 0x79, 0x44, 0x3c, 0x64, 0x26, 0x13, 0x40
        /*0030*/ 	.byte	0xca, 0x01, 0xcf, 0x3a, 0x27, 0x51, 0x1a, 0x40, 0x30, 0xcc, 0x2d, 0xf3, 0xe1, 0x0c, 0x21, 0x40
        /*0040*/ 	.byte	0x0d, 0xb7, 0xfc, 0x82, 0x8e, 0x35, 0x25, 0x40
.L_8:


//--------------------- .text._Z8cointossP17curandStateXORWOWPjS1_ --------------------------
	.section	.text._Z8cointossP17curandStateXORWOWPjS1_,"ax",@progbits
	.align	128
        .global         _Z8cointossP17curandStateXORWOWPjS1_
        .type           _Z8cointossP17curandStateXORWOWPjS1_,@function
        .size           _Z8cointossP17curandStateXORWOWPjS1_,(.L_x_30 - _Z8cointossP17curandStateXORWOWPjS1_)
        .other          _Z8cointossP17curandStateXORWOWPjS1_,@"STO_CUDA_ENTRY STV_DEFAULT"
_Z8cointossP17curandStateXORWOWPjS1_:
.text._Z8cointossP17curandStateXORWOWPjS1_:
[----:B------:R-:W0:Y:S01]  /*0000*/  LDC R1, c[0x0][0x37c] ;  /* 0x0000df00ff017b82 */ /* 0x000e220000000800 */
[----:B------:R-:W1:Y:S01]  /*0010*/  S2R R15, SR_TID.X ;  /* 0x00000000000f7919 */ /* 0x000e620000002100 */
[----:B------:R-:W2:Y:S06]  /*0020*/  LDCU UR5, c[0x0][0x2fc] ;  /* 0x00005f80ff0577ac */ /* 0x000eac0008000800 */
[----:B------:R-:W3:Y:S01]  /*0030*/  LDC.64 R2, c[0x0][0x380] ;  /* 0x0000e000ff027b82 */ /* 0x000ee20000000a00 */
[----:B------:R-:W-:Y:S01]  /*0040*/  IMAD.MOV.U32 R5, RZ, RZ, -0x266e14b1 ;  /* 0xd991eb4fff057424 */ /* 0x000fe200078e00ff */
[----:B------:R-:W1:Y:S01]  /*0050*/  S2R R0, SR_CTAID.X ;  /* 0x0000000000007919 */ /* 0x000e620000002500 */
[----:B------:R-:W1:Y:S01]  /*0060*/  LDCU UR4, c[0x0][0x360] ;  /* 0x00006c00ff0477ac */ /* 0x000e620008000800 */
[----:B0-----:R-:W-:Y:S01]  /*0070*/  VIADD R1, R1, 0xfffffff0 ;  /* 0xfffffff001017836 */ /* 0x001fe20000000000 */
[----:B------:R-:W-:Y:S01]  /*0080*/  BSSY.RECONVERGENT B0, `(.L_x_0) ;  /* 0x00000e5000007945 */ /* 0x000fe20003800200 */
[----:B------:R-:W0:Y:S01]  /*0090*/  LDCU.64 UR6, c[0x0][0x358] ;  /* 0x00006b00ff0677ac */ /* 0x000e220008000a00 */
[----:B-1----:R-:W-:Y:S01]  /*00a0*/  IMAD R15, R0, UR4, R15 ;  /* 0x00000004000f7c24 */ /* 0x002fe2000f8e020f */
[----:B------:R-:W1:Y:S03]  /*00b0*/  LDCU UR4, c[0x0][0x2f8] ;  /* 0x00005f00ff0477ac */ /* 0x000e660008000800 */
[C---:B---3--:R-:W-:Y:S01]  /*00c0*/  IMAD.WIDE R2, R15.reuse, 0x30, R2 ;  /* 0x000000300f027825 */ /* 0x048fe200078e0202 */
[----:B------:R-:W-:-:S02]  /*00d0*/  LOP3.LUT R0, R15, 0xaad26b49, RZ, 0x3c, !PT ;  /* 0xaad26b490f007812 */ /* 0x000fc400078e3cff */
[----:B------:R-:W-:-:S03]  /*00e0*/  ISETP.GT.AND P0, PT, R15, -0x1, PT ;  /* 0xffffffff0f00780c */ /* 0x000fc60003f04270 */
[----:B------:R-:W-:Y:S01]  /*00f0*/  IMAD R0, R0, 0x4182bed5, RZ ;  /* 0x4182bed500007824 */ /* 0x000fe200078e02ff */
[----:B------:R-:W-:Y:S02]  /*0100*/  SEL R5, R5, 0x8bf16996, P0 ;  /* 0x8bf1699605057807 */ /* 0x000fe40000000000 */
[----:B------:R-:W-:Y:S01]  /*0110*/  ISETP.NE.AND P0, PT, R15, RZ, PT ;  /* 0x000000ff0f00720c */ /* 0x000fe20003f05270 */
[C---:B------:R-:W-:Y:S01]  /*0120*/  VIADD R9, R0.reuse, 0x75bcd15 ;  /* 0x075bcd1500097836 */ /* 0x040fe20000000000 */
[C---:B------:R-:W-:Y:S01]  /*0130*/  IADD3 R8, PT, PT, R5.reuse, 0x64f0c9, R0 ;  /* 0x0064f0c905087810 */ /* 0x040fe20007ffe000 */
[C---:B------:R-:W-:Y:S01]  /*0140*/  VIADD R13, R0.reuse, 0x583f19 ;  /* 0x00583f19000d7836 */ /* 0x040fe20000000000 */
[----:B------:R-:W-:Y:S01]  /*0150*/  LOP3.LUT R10, R0, 0x159a55e5, RZ, 0x3c, !PT ;  /* 0x159a55e5000a7812 */ /* 0x000fe200078e3cff */
[C---:B------:R-:W-:Y:S01]  /*0160*/  VIADD R11, R5.reuse, 0x1f123bb5 ;  /* 0x1f123bb5050b7836 */ /* 0x040fe20000000000 */
[----:B------:R-:W-:Y:S01]  /*0170*/  LOP3.LUT R12, R5, 0x5491333, RZ, 0x3c, !PT ;  /* 0x05491333050c7812 */ /* 0x000fe200078e3cff */
[----:B0-----:R0:W-:Y:S01]  /*0180*/  STG.E.64 desc[UR6][R2.64], R8 ;  /* 0x0000000802007986 */ /* 0x0011e2000c101b06 */
[----:B-1----:R-:W-:-:S03]  /*0190*/  IADD3 R6, P1, PT, R1, UR4, RZ ;  /* 0x0000000401067c10 */ /* 0x002fc6000ff3e0ff */
[----:B------:R0:W-:Y:S02]  /*01a0*/  STG.E.64 desc[UR6][R2.64+0x8], R10 ;  /* 0x0000080a02007986 */ /* 0x0001e4000c101b06 */
[----:B--2---:R-:W-:Y:S02]  /*01b0*/  IMAD.X R7, RZ, RZ, UR5, P1 ;  /* 0x00000005ff077e24 */ /* 0x004fe400088e06ff */
[----:B------:R0:W-:Y:S01]  /*01c0*/  STG.E.64 desc[UR6][R2.64+0x10], R12 ;  /* 0x0000100c02007986 */ /* 0x0001e2000c101b06 */
[----:B------:R-:W-:Y:S05]  /*01d0*/  @!P0 BRA `(.L_x_1) ;  /* 0x0000000c003c8947 */ /* 0x000fea0003800000 */
[----:B------:R-:W-:Y:S01]  /*01e0*/  SHF.R.S32.HI R0, RZ, 0x1f, R15 ;  /* 0x0000001fff007819 */ /* 0x000fe2000001140f */
[----:B------:R-:W-:-:S07]  /*01f0*/  IMAD.MOV.U32 R14, RZ, RZ, RZ ;  /* 0x000000ffff0e7224 */ /* 0x000fce00078e00ff */
.L_x_7:
[----:B------:R-:W-:Y:S01]  /*0200*/  LOP3.LUT R16, R15, 0x3, RZ, 0xc0, !PT ;  /* 0x000000030f107812 */ /* 0x000fe200078ec0ff */
[----:B------:R-:W-:Y:S03]  /*0210*/  BSSY.RECONVERGENT B1, `(.L_x_2) ;  /* 0x00000c5000017945 */ /* 0x000fe60003800200 */
[----:B------:R-:W-:-:S04]  /*0220*/  ISETP.NE.U32.AND P0, PT, R16, RZ, PT ;  /* 0x000000ff1000720c */ /* 0x000fc80003f05070 */
[----:B------:R-:W-:-:S13]  /*0230*/  ISETP.NE.AND.EX P0, PT, RZ, RZ, PT, P0 ;  /* 0x000000ffff00720c */ /* 0x000fda0003f05300 */
[----:B-1----:R-:W-:Y:S05]  /*0240*/  @!P0 BRA `(.L_x_3) ;  /* 0x0000000c00048947 */ /* 0x002fea0003800000 */
[----:B0-----:R-:W0:Y:S01]  /*0250*/  LDC.64 R10, c[0x4][0x8] ;  /* 0x01000200ff0a7b82 */ /* 0x001e220000000a00 */
[----:B------:R-:W-:Y:S02]  /*0260*/  IMAD.MOV.U32 R17, RZ, RZ, RZ ;  /* 0x000000ffff117224 */ /* 0x000fe400078e00ff */
[----:B0-----:R-:W-:-:S07]  /*0270*/  IMAD.WIDE.U32 R10, R14, 0xc80, R10 ;  /* 0x00000c800e0a7825 */ /* 0x001fce00078e000a */
.L_x_6:
[----:B-1----:R-:W-:Y:S01]  /*0280*/  IMAD.MOV.U32 R19, RZ, RZ, RZ ;  /* 0x000000ffff137224 */ /* 0x002fe200078e00ff */
[----:B------:R-:W-:Y:S01]  /*0290*/  CS2R R8, SRZ ;  /* 0x0000000000087805 */ /* 0x000fe2000001ff00 */
[----:B------:R-:W-:Y:S01]  /*02a0*/  IMAD.MOV.U32 R21, RZ, RZ, RZ ;  /* 0x000000ffff157224 */ /* 0x000fe200078e00ff */
[----:B------:R-:W-:-:S07]  /*02b0*/  CS2R R4, SRZ ;  /* 0x0000000000047805 */ /* 0x000fce000001ff00 */
.L_x_5:
[----:B------:R-:W-:-:S05]  /*02c0*/  IMAD.WIDE.U32 R12, R21, 0x4, R2 ;  /* 0x00000004150c7825 */ /* 0x000fca00078e0002 */
[----:B------:R0:W5:Y:S01]  /*02d0*/  LDG.E R18, desc[UR6][R12.64+0x4] ;  /* 0x000004060c127981 */ /* 0x000162000c1e1900 */
[----:B------:R-:W-:Y:S02]  /*02e0*/  IMAD.SHL.U32 R20, R21, 0x20, RZ ;  /* 0x0000002015147824 */ /* 0x000fe400078e00ff */
[----:B------:R-:W-:-:S07]  /*02f0*/  IMAD.MOV.U32 R23, RZ, RZ, RZ ;  /* 0x000000ffff177224 */ /* 0x000fce00078e00ff */
.L_x_4:
[----:B-----5:R-:W-:Y:S01]  /*0300*/  SHF.R.U32.HI R24, RZ, R23, R18 ;  /* 0x00000017ff187219 */ /* 0x020fe20000011612 */
[----:B0-----:R-:W-:-:S03]  /*0310*/  IMAD.IADD R12, R20, 0x1, R23 ;  /* 0x00000001140c7824 */ /* 0x001fc600078e0217 */
[----:B------:R-:W-:-:S04]  /*0320*/  LOP3.LUT R13, R24, 0x1, RZ, 0xc0, !PT ;  /* 0x00000001180d7812 */ /* 0x000fc800078ec0ff */
[----:B------:R-:W-:Y:S01]  /*0330*/  ISETP.NE.U32.AND P0, PT, R13, 0x1, PT ;  /* 0x000000010d00780c */ /* 0x000fe20003f05070 */
[----:B------:R-:W-:-:S03]  /*0340*/  IMAD R13, R12, 0x5, RZ ;  /* 0x000000050c0d7824 */ /* 0x000fc600078e02ff */
[----:B------:R-:W-:Y:S01]  /*0350*/  R2P PR, R24, 0x7e ;  /* 0x0000007e18007804 */ /* 0x000fe20000000000 */
[----:B------:R-:W-:-:S08]  /*0360*/  IMAD.WIDE.U32 R12, R13, 0x4, R10 ;  /* 0x000000040d0c7825 */ /* 0x000fd000078e000a */
[----:B------:R-:W2:Y:S04]  /*0370*/  @!P0 LDG.E R26, desc[UR6][R12.64+0x10] ;  /* 0x000010060c1a8981 */ /* 0x000ea8000c1e1900 */
[----:B------:R-:W3:Y:S04]  /*0380*/  @P1 LDG.E R28, desc[UR6][R12.64+0x24] ;  /* 0x000024060c1c1981 */ /* 0x000ee8000c1e1900 */
[----:B------:R-:W4:Y:S04]  /*0390*/  @!P0 LDG.E R22, desc[UR6][R12.64] ;  /* 0x000000060c168981 */ /* 0x000f28000c1e1900 */
[----:B------:R-:W4:Y:S04]  /*03a0*/  @P2 LDG.E R25, desc[UR6][R12.64+0x38] ;  /* 0x000038060c192981 */ /* 0x000f28000c1e1900 */
[----:B------:R-:W4:Y:S01]  /*03b0*/  @P1 LDG.E R27, desc[UR6][R12.64+0x20] ;  /* 0x000020060c1b1981 */ /* 0x000f22000c1e1900 */
[----:B--2---:R-:W-:-:S03]  /*03c0*/  @!P0 LOP3.LUT R9, R9, R26, RZ, 0x3c, !PT ;  /* 0x0000001a09098212 */ /* 0x004fc600078e3cff */
[----:B------:R-:W2:Y:S01]  /*03d0*/  @P3 LDG.E R26, desc[UR6][R12.64+0x4c] ;  /* 0x00004c060c1a3981 */ /* 0x000ea2000c1e1900 */
[----:B---3--:R-:W-:-:S03]  /*03e0*/  @P1 LOP3.LUT R9, R9, R28, RZ, 0x3c, !PT ;  /* 0x0000001c09091212 */ /* 0x008fc600078e3cff */
[----:B------:R-:W3:Y:S01]  /*03f0*/  @P4 LDG.E R28, desc[UR6][R12.64+0x60] ;  /* 0x000060060c1c4981 */ /* 0x000ee2000c1e1900 */
[----:B----4-:R-:W-:-:S03]  /*0400*/  @!P0 LOP3.LUT R19, R19, R22, RZ, 0x3c, !PT ;  /* 0x0000001613138212 */ /* 0x010fc600078e3cff */
[----:B------:R-:W4:Y:S01]  /*0410*/  @!P0 LDG.E R22, desc[UR6][R12.64+0x8] ;  /* 0x000008060c168981 */ /* 0x000f22000c1e1900 */
[----:B------:R-:W-:-:S03]  /*0420*/  @P2 LOP3.LUT R9, R9, R25, RZ, 0x3c, !PT ;  /* 0x0000001909092212 */ /* 0x000fc600078e3cff */
[----:B------:R-:W3:Y:S01]  /*0430*/  @!P0 LDG.E R25, desc[UR6][R12.64+0x4] ;  /* 0x000004060c198981 */ /* 0x000ee2000c1e1900 */
[----:B--2---:R-:W-:-:S03]  /*0440*/  @P3 LOP3.LUT R9, R9, R26, RZ, 0x3c, !PT ;  /* 0x0000001a09093212 */ /* 0x004fc600078e3cff */
[----:B------:R-:W2:Y:S01]  /*0450*/  @P5 LDG.E R26, desc[UR6][R12.64+0x74] ;  /* 0x000074060c1a5981 */ /* 0x000ea2000c1e1900 */
[----:B----4-:R-:W-:-:S03]  /*0460*/  @!P0 LOP3.LUT R5, R5, R22, RZ, 0x3c, !PT ;  /* 0x0000001605058212 */ /* 0x010fc600078e3cff */
[----:B------:R-:W4:Y:S01]  /*0470*/  @P1 LDG.E R22, desc[UR6][R12.64+0x14] ;  /* 0x000014060c161981 */ /* 0x000f22000c1e1900 */
[----:B---3--:R-:W-:-:S03]  /*0480*/  @!P0 LOP3.LUT R4, R4, R25, RZ, 0x3c, !PT ;  /* 0x0000001904048212 */ /* 0x008fc600078e3cff */
[----:B------:R-:W3:Y:S01]  /*0490*/  @!P0 LDG.E R25, desc[UR6][R12.64+0xc] ;  /* 0x00000c060c198981 */ /* 0x000ee2000c1e1900 */
[----:B------:R-:W-:-:S03]  /*04a0*/  @P4 LOP3.LUT R9, R9, R28, RZ, 0x3c, !PT ;  /* 0x0000001c09094212 */ /* 0x000fc600078e3cff */
[----:B------:R-:W3:Y:S01]  /*04b0*/  @P6 LDG.E R28, desc[UR6][R12.64+0x88] ;  /* 0x000088060c1c6981 */ /* 0x000ee2000c1e1900 */
[----:B--2---:R-:W-:-:S03]  /*04c0*/  @P5 LOP3.LUT R9, R9, R26, RZ, 0x3c, !PT ;  /* 0x0000001a09095212 */ /* 0x004fc600078e3cff */
[----:B------:R-:W2:Y:S01]  /*04d0*/  @P2 LDG.E R26, desc[UR6][R12.64+0x28] ;  /* 0x000028060c1a2981 */ /* 0x000ea2000c1e1900 */
[----:B----4-:R-:W-:-:S03]  /*04e0*/  @P1 LOP3.LUT R19, R19, R22, RZ, 0x3c, !PT ;  /* 0x0000001613131212 */ /* 0x010fc600078e3cff */
[----:B------:R-:W4:Y:S01]  /*04f0*/  @P1 LDG.E R22, desc[UR6][R12.64+0x1c] ;  /* 0x00001c060c161981 */ /* 0x000f22000c1e1900 */
[----:B---3--:R-:W-:-:S03]  /*0500*/  @!P0 LOP3.LUT R8, R8, R25, RZ, 0x3c, !PT ;  /* 0x0000001908088212 */ /* 0x008fc600078e3cff */
[----:B------:R-:W3:Y:S01]  /*0510*/  @P1 LDG.E R25, desc[UR6][R12.64+0x18] ;  /* 0x000018060c191981 */ /* 0x000ee2000c1e1900 */
[----:B------:R-:W-:-:S03]  /*0520*/  @P1 LOP3.LUT R8, R8, R27, RZ, 0x3c, !PT ;  /* 0x0000001b08081212 */ /* 0x000fc600078e3cff */
[----:B------:R-:W3:Y:S01]  /*0530*/  @P2 LDG.E R27, desc[UR6][R12.64+0x34] ;  /* 0x000034060c1b2981 */ /* 0x000ee2000c1e1900 */
[----:B--2---:R-:W-:-:S03]  /*0540*/  @P2 LOP3.LUT R19, R19, R26, RZ, 0x3c, !PT ;  /* 0x0000001a13132212 */ /* 0x004fc600078e3cff */
[----:B------:R-:W2:Y:S01]  /*0550*/  @P3 LDG.E R26, desc[UR6][R12.64+0x3c] ;  /* 0x00003c060c1a3981 */ /* 0x000ea2000c1e1900 */
[----:B----4-:R-:W-:-:S03]  /*0560*/  @P1 LOP3.LUT R5, R5, R22, RZ, 0x3c, !PT ;  /* 0x0000001605051212 */ /* 0x010fc600078e3cff */
[----:B------:R-:W4:Y:S01]  /*0570*/  @P2 LDG.E R22, desc[UR6][R12.64+0x30] ;  /* 0x000030060c162981 */ /* 0x000f22000c1e1900 */
[----:B---3--:R-:W-:-:S03]  /*0580*/  @P1 LOP3.LUT R4, R4, R25, RZ, 0x3c, !PT ;  /* 0x0000001904041212 */ /* 0x008fc600078e3cff */
        /* <DEDUP_REMOVED lines=25> */
[----:B------:R-:W-:Y:S02]  /*0720*/  LOP3.LUT P0, RZ, R24, 0x80, RZ, 0xc0, !PT ;  /* 0x0000008018ff7812 */ /* 0x000fe4000780c0ff */
[----:B------:R-:W-:Y:S02]  /*0730*/  @P5 LOP3.LUT R8, R8, R27, RZ, 0x3c, !PT ;  /* 0x0000001b08085212 */ /* 0x000fe400078e3cff */
[----:B------:R-:W3:Y:S01]  /*0740*/  @P6 LDG.E R27, desc[UR6][R12.64+0x84] ;  /* 0x000084060c1b6981 */ /* 0x000ee2000c1e1900 */
[----:B--2---:R-:W-:-:S08]  /*0750*/  @P6 LOP3.LUT R19, R19, R26, RZ, 0x3c, !PT ;  /* 0x0000001a13136212 */ /* 0x004fd000078e3cff */
        /* <DEDUP_REMOVED lines=13> */
[----:B------:R-:W-:Y:S02]  /*0830*/  @P6 LOP3.LUT R9, R9, R28, RZ, 0x3c, !PT ;  /* 0x0000001c09096212 */ /* 0x000fe400078e3cff */
[----:B------:R-:W-:Y:S02]  /*0840*/  @P0 LOP3.LUT R8, R8, R27, RZ, 0x3c, !PT ;  /* 0x0000001b08080212 */ /* 0x000fe400078e3cff */
[----:B--2---:R-:W-:Y:S02]  /*0850*/  @P0 LOP3.LUT R9, R9, R26, RZ, 0x3c, !PT ;  /* 0x0000001a09090212 */ /* 0x004fe400078e3cff */
[----:B----4-:R-:W-:Y:S02]  /*0860*/  @P0 LOP3.LUT R5, R5, R22, RZ, 0x3c, !PT ;  /* 0x0000001605050212 */ /* 0x010fe400078e3cff */
[----:B---3--:R-:W-:Y:S02]  /*0870*/  @P0 LOP3.LUT R4, R4, R25, RZ, 0x3c, !PT ;  /* 0x0000001904040212 */ /* 0x008fe400078e3cff */
[----:B------:R-:W-:-:S13]  /*0880*/  R2P PR, R24.B1, 0x7f ;  /* 0x0000007f18007804 */ /* 0x000fda0000001000 */
[----:B------:R-:W2:Y:S04]  /*0890*/  @P0 LDG.E R25, desc[UR6][R12.64+0xa4] ;  /* 0x0000a4060c190981 */ /* 0x000ea8000c1e1900 */
[----:B------:R-:W3:Y:S04]  /*08a0*/  @P0 LDG.E R22, desc[UR6][R12.64+0xa0] ;  /* 0x0000a0060c160981 */ /* 0x000ee8000c1e1900 */
[----:B------:R-:W4:Y:S04]  /*08b0*/  @P0 LDG.E R26, desc[UR6][R12.64+0xa8] ;  /* 0x0000a8060c1a0981 */ /* 0x000f28000c1e1900 */
[----:B------:R-:W4:Y:S01]  /*08c0*/  @P1 LDG.E R27, desc[UR6][R12.64+0xb8] ;  /* 0x0000b8060c1b1981 */ /* 0x000f22000c1e1900 */
[----:B--2---:R-:W-:-:S03]  /*08d0*/  @P0 LOP3.LUT R4, R4, R25, RZ, 0x3c, !PT ;  /* 0x0000001904040212 */ /* 0x004fc600078e3cff */
[----:B------:R-:W2:Y:S01]  /*08e0*/  @P0 LDG.E R25, desc[UR6][R12.64+0xac] ;  /* 0x0000ac060c190981 */ /* 0x000ea2000c1e1900 */
[----:B---3--:R-:W-:-:S03]  /*08f0*/  @P0 LOP3.LUT R19, R19, R22, RZ, 0x3c, !PT ;  /* 0x0000001613130212 */ /* 0x008fc600078e3cff */
[----:B------:R-:W3:Y:S01]  /*0900*/  @P0 LDG.E R22, desc[UR6][R12.64+0xb0] ;  /* 0x0000b0060c160981 */ /* 0x000ee2000c1e1900 */
[----:B----4-:R-:W-:-:S03]  /*0910*/  @P0 LOP3.LUT R5, R5, R26, RZ, 0x3c, !PT ;  /* 0x0000001a05050212 */ /* 0x010fc600078e3cff */
[----:B------:R-:W4:Y:S01]  /*0920*/  @P1 LDG.E R26, desc[UR6][R12.64+0xb4] ;  /* 0x0000b4060c1a1981 */ /* 0x000f22000c1e1900 */
[----:B--2---:R-:W-:-:S03]  /*0930*/  @P0 LOP3.LUT R8, R8, R25, RZ, 0x3c, !PT ;  /* 0x0000001908080212 */ /* 0x004fc600078e3cff */
[----:B------:R-:W2:Y:S01]  /*0940*/  @P1 LDG.E R25, desc[UR6][R12.64+0xc0] ;  /* 0x0000c0060c191981 */ /* 0x000ea2000c1e1900 */
[----:B---3--:R-:W-:Y:S02]  /*0950*/  @P0 LOP3.LUT R9, R9, R22, RZ, 0x3c, !PT ;  /* 0x0000001609090212 */ /* 0x008fe400078e3cff */
[----:B------:R-:W-:Y:S01]  /*0960*/  LOP3.LUT P0, RZ, R24, 0x8000, RZ, 0xc0, !PT ;  /* 0x0000800018ff7812 */ /* 0x000fe2000780c0ff */
[----:B------:R-:W3:Y:S04]  /*0970*/  @P1 LDG.E R22, desc[UR6][R12.64+0xbc] ;  /* 0x0000bc060c161981 */ /* 0x000ee8000c1e1900 */
[----:B------:R-:W3:Y:S01]  /*0980*/  @P1 LDG.E R24, desc[UR6][R12.64+0xc4] ;  /* 0x0000c4060c181981 */ /* 0x000ee2000c1e1900 */
[----:B----4-:R-:W-:-:S03]  /*0990*/  @P1 LOP3.LUT R19, R19, R26, RZ, 0x3c, !PT ;  /* 0x0000001a13131212 */ /* 0x010fc600078e3cff */
[----:B------:R-:W4:Y:S01]  /*09a0*/  @P2 LDG.E R26, desc[UR6][R12.64+0xc8] ;  /* 0x0000c8060c1a2981 */ /* 0x000f22000c1e1900 */
[----:B------:R-:W-:-:S03]  /*09b0*/  @P1 LOP3.LUT R4, R4, R27, RZ, 0x3c, !PT ;  /* 0x0000001b04041212 */ /* 0x000fc600078e3cff */
[----:B------:R-:W4:Y:S04]  /*09c0*/  @P2 LDG.E R27, desc[UR6][R12.64+0xd4] ;  /* 0x0000d4060c1b2981 */ /* 0x000f28000c1e1900 */
[----:B------:R-:W4:Y:S01]  /*09d0*/  @P0 LDG.E R29, desc[UR6][R12.64+0x138] ;  /* 0x000138060c1d0981 */ /* 0x000f22000c1e1900 */
[----:B--2---:R-:W-:-:S03]  /*09e0*/  @P1 LOP3.LUT R8, R8, R25, RZ, 0x3c, !PT ;  /* 0x0000001908081212 */ /* 0x004fc600078e3cff */
[----:B------:R-:W2:Y:S01]  /*09f0*/  @P2 LDG.E R25, desc[UR6][R12.64+0xcc] ;  /* 0x0000cc060c192981 */ /* 0x000ea2000c1e1900 */
[----:B---3--:R-:W-:-:S03]  /*0a00*/  @P1 LOP3.LUT R5, R5, R22, RZ, 0x3c, !PT ;  /* 0x0000001605051212 */ /* 0x008fc600078e3cff */
[----:B------:R-:W3:Y:S01]  /*0a10*/  @P2 LDG.E R22, desc[UR6][R12.64+0xd0] ;  /* 0x0000d0060c162981 */ /* 0x000ee2000c1e1900 */
[----:B------:R-:W-:-:S03]  /*0a20*/  @P1 LOP3.LUT R9, R9, R24, RZ, 0x3c, !PT ;  /* 0x0000001809091212 */ /* 0x000fc600078e3cff */
[----:B------:R-:W3:Y:S01]  /*0a30*/  @P3 LDG.E R24, desc[UR6][R12.64+0xdc] ;  /* 0x0000dc060c183981 */ /* 0x000ee2000c1e1900 */
[----:B----4-:R-:W-:-:S03]  /*0a40*/  @P2 LOP3.LUT R19, R19, R26, RZ, 0x3c, !PT ;  /* 0x0000001a13132212 */ /* 0x010fc600078e3cff */
[----:B------:R-:W4:Y:S01]  /*0a50*/  @P4 LDG.E R26, desc[UR6][R12.64+0xf0] ;  /* 0x0000f0060c1a4981 */ /* 0x000f22000c1e1900 */
[----:B--2---:R-:W-:-:S03]  /*0a60*/  @P2 LOP3.LUT R4, R4, R25, RZ, 0x3c, !PT ;  /* 0x0000001904042212 */ /* 0x004fc600078e3cff */
[----:B------:R-:W2:Y:S01]  /*0a70*/  @P3 LDG.E R25, desc[UR6][R12.64+0xe0] ;  /* 0x0000e0060c193981 */ /* 0x000ea2000c1e1900 */
[----:B---3--:R-:W-:-:S03]  /*0a80*/  @P2 LOP3.LUT R5, R5, R22, RZ, 0x3c, !PT ;  /* 0x0000001605052212 */ /* 0x008fc600078e3cff */
[----:B------:R-:W3:Y:S01]  /*0a90*/  @P2 LDG.E R22, desc[UR6][R12.64+0xd8] ;  /* 0x0000d8060c162981 */ /* 0x000ee2000c1e1900 */
[----:B------:R-:W-:-:S03]  /*0aa0*/  @P3 LOP3.LUT R19, R19, R24, RZ, 0x3c, !PT ;  /* 0x0000001813133212 */ /* 0x000fc600078e3cff */
[----:B------:R-:W4:Y:S01]  /*0ab0*/  @P3 LDG.E R24, desc[UR6][R12.64+0xe4] ;  /* 0x0000e4060c183981 */ /* 0x000f22000c1e1900 */
[----:B--2---:R-:W-:-:S03]  /*0ac0*/  @P3 LOP3.LUT R4, R4, R25, RZ, 0x3c, !PT ;  /* 0x0000001904043212 */ /* 0x004fc600078e3cff */
[----:B------:R-:W2:Y:S01]  /*0ad0*/  @P3 LDG.E R25, desc[UR6][R12.64+0xe8] ;  /* 0x0000e8060c193981 */ /* 0x000ea2000c1e1900 */
[----:B---3--:R-:W-:-:S03]  /*0ae0*/  @P2 LOP3.LUT R9, R9, R22, RZ, 0x3c, !PT ;  /* 0x0000001609092212 */ /* 0x008fc600078e3cff */
[----:B------:R-:W3:Y:S01]  /*0af0*/  @P3 LDG.E R22, desc[UR6][R12.64+0xec] ;  /* 0x0000ec060c163981 */ /* 0x000ee2000c1e1900 */
[----:B----4-:R-:W-:-:S03]  /*0b00*/  @P3 LOP3.LUT R5, R5, R24, RZ, 0x3c, !PT ;  /* 0x0000001805053212 */ /* 0x010fc600078e3cff */
[----:B------:R-:W4:Y:S01]  /*0b10*/  @P5 LDG.E R24, desc[UR6][R12.64+0x104] ;  /* 0x000104060c185981 */ /* 0x000f22000c1e1900 */
[----:B------:R-:W-:Y:S02]  /*0b20*/  @P2 LOP3.LUT R8, R8, R27, RZ, 0x3c, !PT ;  /* 0x0000001b08082212 */ /* 0x000fe400078e3cff */
[----:B------:R-:W-:Y:S01]  /*0b30*/  @P4 LOP3.LUT R19, R19, R26, RZ, 0x3c, !PT ;  /* 0x0000001a13134212 */ /* 0x000fe200078e3cff */
        /* <DEDUP_REMOVED lines=10> */
[----:B---3--:R-:W-:-:S03]  /*0be0*/  @P4 LOP3.LUT R5, R5, R22, RZ, 0x3c, !PT ;  /* 0x0000001605054212 */ /* 0x008fc600078e3cff */
[----:B------:R-:W3:Y:S01]  /*0bf0*/  @P5 LDG.E R22, desc[UR6][R12.64+0x10c] ;  /* 0x00010c060c165981 */ /* 0x000ee2000c1e1900 */
[----:B----4-:R-:W-:-:S03]  /*0c00*/  @P4 LOP3.LUT R9, R9, R24, RZ, 0x3c, !PT ;  /* 0x0000001809094212 */ /* 0x010fc600078e3cff */
[----:B------:R-:W4:Y:S01]  /*0c10*/  @P5 LDG.E R24, desc[UR6][R12.64+0x114] ;  /* 0x000114060c185981 */ /* 0x000f22000c1e1900 */
        /* <DEDUP_REMOVED lines=18> */
[----:B------:R-:W-:-:S05]  /*0d40*/  VIADD R23, R23, 0x10 ;  /* 0x0000001017177836 */ /* 0x000fca0000000000 */
[----:B------:R-:W-:Y:S02]  /*0d50*/  ISETP.NE.AND P1, PT, R23, 0x20, PT ;  /* 0x000000201700780c */ /* 0x000fe40003f25270 */
[----:B------:R-:W-:Y:S02]  /*0d60*/  @P0 LOP3.LUT R19, R19, R26, RZ, 0x3c, !PT ;  /* 0x0000001a13130212 */ /* 0x000fe400078e3cff */
[----:B------:R-:W-:Y:S02]  /*0d70*/  @P0 LOP3.LUT R4, R4, R27, RZ, 0x3c, !PT ;  /* 0x0000001b04040212 */ /* 0x000fe400078e3cff */
[----:B--2---:R-:W-:-:S04]  /*0d80*/  @P6 LOP3.LUT R8, R8, R25, RZ, 0x3c, !PT ;  /* 0x0000001908086212 */ /* 0x004fc800078e3cff */
[----:B------:R-:W-:Y:S02]  /*0d90*/  @P0 LOP3.LUT R8, R8, R29, RZ, 0x3c, !PT ;  /* 0x0000001d08080212 */ /* 0x000fe400078e3cff */
[----:B---3--:R-:W-:Y:S02]  /*0da0*/  @P0 LOP3.LUT R5, R5, R22, RZ, 0x3c, !PT ;  /* 0x0000001605050212 */ /* 0x008fe400078e3cff */
[----:B----4-:R-:W-:Y:S01]  /*0db0*/  @P0 LOP3.LUT R9, R9, R24, RZ, 0x3c, !PT ;  /* 0x0000001809090212 */ /* 0x010fe200078e3cff */
[----:B------:R-:W-:Y:S06]  /*0dc0*/  @P1 BRA `(.L_x_4) ;  /* 0xfffffff4004c1947 */ /* 0x000fec000383ffff */
[----:B------:R-:W-:-:S05]  /*0dd0*/  VIADD R21, R21, 0x1 ;  /* 0x0000000115157836 */ /* 0x000fca0000000000 */
[----:B------:R-:W-:-:S13]  /*0de0*/  ISETP.NE.AND P0, PT, R21, 0x5, PT ;  /* 0x000000051500780c */ /* 0x000fda0003f05270 */
[----:B------:R-:W-:Y:S05]  /*0df0*/  @P0 BRA `(.L_x_5) ;  /* 0xfffffff400300947 */ /* 0x000fea000383ffff */
[----:B------:R1:W-:Y:S01]  /*0e00*/  STG.E.64 desc[UR6][R2.64+0x8], R4 ;  /* 0x0000080402007986 */ /* 0x0003e2000c101b06 */
[----:B------:R-:W-:-:S03]  /*0e10*/  VIADD R17, R17, 0x1 ;  /* 0x0000000111117836 */ /* 0x000fc60000000000 */
[----:B------:R1:W-:Y:S02]  /*0e20*/  STG.E.64 desc[UR6][R2.64+0x10], R8 ;  /* 0x0000100802007986 */ /* 0x0003e4000c101b06 */
[----:B------:R-:W-:Y:S02]  /*0e30*/  ISETP.GE.U32.AND P0, PT, R17, R16, PT ;  /* 0x000000101100720c */ /* 0x000fe40003f06070 */
[----:B------:R1:W-:Y:S11]  /*0e40*/  STG.E desc[UR6][R2.64+0x4], R19 ;  /* 0x0000041302007986 */ /* 0x0003f6000c101906 */
[----:B------:R-:W-:Y:S05]  /*0e50*/  @!P0 BRA `(.L_x_6) ;  /* 0xfffffff400088947 */ /* 0x000fea000383ffff */
.L_x_3:
[----:B------:R-:W-:Y:S05]  /*0e60*/  BSYNC.RECONVERGENT B1 ;  /* 0x0000000000017941 */ /* 0x000fea0003800200 */
.L_x_2:
[C---:B------:R-:W-:Y:S01]  /*0e70*/  ISETP.GT.U32.AND P0, PT, R15.reuse, 0x3, PT ;  /* 0x000000030f00780c */ /* 0x040fe20003f04070 */
[----:B------:R-:W-:Y:S01]  /*0e80*/  VIADD R14, R14, 0x1 ;  /* 0x000000010e0e7836 */ /* 0x000fe20000000000 */
[--C-:B------:R-:W-:Y:S02]  /*0e90*/  SHF.R.U64 R15, R15, 0x2, R0.reuse ;  /* 0x000000020f0f7819 */ /* 0x100fe40000001200 */
[----:B------:R-:W-:Y:S02]  /*0ea0*/  ISETP.GT.U32.AND.EX P0, PT, R0, RZ, PT, P0 ;  /* 0x000000ff0000720c */ /* 0x000fe40003f04100 */
[----:B------:R-:W-:-:S11]  /*0eb0*/  SHF.R.U32.HI R0, RZ, 0x2, R0 ;  /* 0x00000002ff007819 */ /* 0x000fd60000011600 */
[----:B------:R-:W-:Y:S05]  /*0ec0*/  @P0 BRA `(.L_x_7) ;  /* 0xfffffff000cc0947 */ /* 0x000fea000383ffff */
.L_x_1:
[----:B------:R-:W-:Y:S05]  /*0ed0*/  BSYNC.RECONVERGENT B0 ;  /* 0x0000000000007941 */ /* 0x000fea0003800200 */
.L_x_0:
[----:B------:R2:W-:Y:S01]  /*0ee0*/  STG.E.64 desc[UR6][R2.64+0x18], RZ ;  /* 0x000018ff02007986 */ /* 0x0005e2000c101b06 */
[----:B------:R-:W-:-:S03]  /*0ef0*/  UMOV UR4, URZ ;  /* 0x000000ff00047c82 */ /* 0x000fc60008000000 */
[----:B------:R2:W-:Y:S04]  /*0f00*/  STG.E desc[UR6][R2.64+0x20], RZ ;  /* 0x000020ff02007986 */ /* 0x0005e8000c101906 */
[----:B------:R2:W-:Y:S02]  /*0f10*/  STG.E.64 desc[UR6][R2.64+0x28], RZ ;  /* 0x000028ff02007986 */ /* 0x0005e4000c101b06 */
.L_x_16:
[----:B01----:R-:W3:Y:S04]  /*0f20*/  LDG.E.64 R4, desc[UR6][R2.64] ;  /* 0x0000000602047981 */ /* 0x003ee8000c1e1b00 */
[----:B0-----:R-:W4:Y:S04]  /*0f30*/  LDG.E.64 R12, desc[UR6][R2.64+0x10] ;  /* 0x00001006020c7981 */ /* 0x001f28000c1e1b00 */
[----:B------:R-:W5:Y:S01]  /*0f40*/  LDG.E.64 R16, desc[UR6][R2.64+0x8] ;  /* 0x0000080602107981 */ /* 0x000f62000c1e1b00 */
[----:B------:R-:W-:Y:S01]  /*0f50*/  IMAD.MOV.U32 R18, RZ, RZ, 0x0 ;  /* 0x00000000ff127424 */ /* 0x000fe200078e00ff */
[----:B------:R-:W-:Y:S01]  /*0f60*/  UIADD3 UR4, UPT, UPT, UR4, 0x2, URZ ;  /* 0x0000000204047890 */ /* 0x000fe2000fffe0ff */
[----:B------:R-:W-:Y:S01]  /*0f70*/  IMAD.MOV.U32 R19, RZ, RZ, 0x3fd80000 ;  /* 0x3fd80000ff137424 */ /* 0x000fe200078e00ff */
[----:B------:R-:W-:Y:S02]  /*0f80*/  BSSY.RECONVERGENT B0, `(.L_x_8) ;  /* 0x0000031000007945 */ /* 0x000fe40003800200 */
[----:B------:R-:W-:Y:S01]  /*0f90*/  UISETP.NE.AND UP0, UPT, UR4, 0x64, UPT ;  /* 0x000000640400788c */ /* 0x000fe2000bf05270 */
[----:B---3--:R-:W-:-:S04]  /*0fa0*/  SHF.R.U32.HI R0, RZ, 0x2, R5 ;  /* 0x00000002ff007819 */ /* 0x008fc80000011605 */
[----:B------:R-:W-:Y:S01]  /*0fb0*/  LOP3.LUT R0, R0, R5, RZ, 0x3c, !PT ;  /* 0x0000000500007212 */ /* 0x000fe200078e3cff */
[----:B----4-:R-:W-:Y:S01]  /*0fc0*/  IMAD.SHL.U32 R5, R13, 0x10, RZ ;  /* 0x000000100d057824 */ /* 0x010fe200078e00ff */
[----:B------:R0:W-:Y:S01]  /*0fd0*/  STG.E.64 desc[UR6][R2.64+0x8], R12 ;  /* 0x0000080c02007986 */ /* 0x0001e2000c101b06 */
[----:B-----5:R-:W-:Y:S02]  /*0fe0*/  SHF.R.U32.HI R9, RZ, 0x2, R16 ;  /* 0x00000002ff097819 */ /* 0x020fe40000011610 */
[----:B------:R-:W-:Y:S02]  /*0ff0*/  IMAD.SHL.U32 R8, R0, 0x2, RZ ;  /* 0x0000000200087824 */ /* 0x000fe400078e00ff */
[----:B------:R-:W-:Y:S01]  /*1000*/  LOP3.LUT R9, R9, R16, RZ, 0x3c, !PT ;  /* 0x0000001009097212 */ /* 0x000fe200078e3cff */
[----:B------:R-:W-:Y:S02]  /*1010*/  VIADD R16, R4, 0xb0f8a ;  /* 0x000b0f8a04107836 */ /* 0x000fe40000000000 */
[----:B------:R-:W-:-:S02]  /*1020*/  LOP3.LUT R8, R0, R8, R5, 0x96, !PT ;  /* 0x0000000800087212 */ /* 0x000fc400078e9605 */
[----:B------:R-:W-:Y:S02]  /*1030*/  IMAD.SHL.U32 R5, R9, 0x2, RZ ;  /* 0x0000000209057824 */ /* 0x000fe400078e00ff */
[----:B------:R-:W-:Y:S01]  /*1040*/  LOP3.LUT R10, R8, R13, RZ, 0x3c, !PT ;  /* 0x0000000d080a7212 */ /* 0x000fe200078e3cff */
[----:B------:R0:W-:Y:S03]  /*1050*/  STG.E.64 desc[UR6][R2.64], R16 ;  /* 0x0000001002007986 */ /* 0x0001e6000c101b06 */
[----:B------:R-:W-:Y:S01]  /*1060*/  IADD3 R4, PT, PT, R4, 0x587c5, R10 ;  /* 0x000587c504047810 */ /* 0x000fe20007ffe00a */
[----:B------:R-:W-:-:S05]  /*1070*/  IMAD.SHL.U32 R0, R10, 0x10, RZ ;  /* 0x000000100a007824 */ /* 0x000fca00078e00ff */
[----:B------:R-:W-:Y:S01]  /*1080*/  LOP3.LUT R5, R9, R5, R0, 0x96, !PT ;  /* 0x0000000509057212 */ /* 0x000fe200078e9600 */
[----:B------:R-:W-:-:S03]  /*1090*/  IMAD.MOV.U32 R9, RZ, RZ, 0x2f800000 ;  /* 0x2f800000ff097424 */ /* 0x000fc600078e00ff */
[----:B------:R-:W-:-:S05]  /*10a0*/  LOP3.LUT R11, R5, R10, RZ, 0x3c, !PT ;  /* 0x0000000a050b7212 */ /* 0x000fca00078e3cff */
[----:B------:R-:W-:Y:S01]  /*10b0*/  IMAD.IADD R0, R11, 0x1, R16 ;  /* 0x000000010b007824 */ /* 0x000fe200078e0210 */
[----:B------:R0:W-:Y:S04]  /*10c0*/  STG.E.64 desc[UR6][R2.64+0x10], R10 ;  /* 0x0000100a02007986 */ /* 0x0001e8000c101b06 */
[----:B------:R-:W-:-:S05]  /*10d0*/  I2FP.F32.U32 R0, R0 ;  /* 0x0000000000007245 */ /* 0x000fca0000201000 */
[----:B------:R-:W-:Y:S01]  /*10e0*/  FFMA R20, R0, R9, 1.1641532182693481445e-10 ;  /* 0x2f00000000147423 */ /* 0x000fe20000000009 */
[----:B------:R-:W-:-:S03]  /*10f0*/  I2FP.F32.U32 R0, R4 ;  /* 0x0000000400007245 */ /* 0x000fc60000201000 */
[----:B------:R-:W1:Y:S02]  /*1100*/  F2F.F64.F32 R4, R20 ;  /* 0x0000001400047310 */ /* 0x000e640000201800 */
[----:B------:R-:W-:-:S06]  /*1110*/  FFMA R0, R0, R9, 1.1641532182693481445e-10 ;  /* 0x2f00000000007423 */ /* 0x000fcc0000000009 */
[----:B------:R-:W3:Y:S01]  /*1120*/  F2F.F64.F32 R14, R0 ;  /* 0x00000000000e7310 */ /* 0x000ee20000201800 */
[----:B-1----:R-:W-:-:S08]  /*1130*/  DMUL R4, R4, R4 ;  /* 0x0000000404047228 */ /* 0x002fd00000000000 */
[----:B---3--:R-:W-:-:S06]  /*1140*/  DFMA R14, R14, R14, R4 ;  /* 0x0000000e0e0e722b */ /* 0x008fcc0000000004 */
[----:B------:R-:W1:Y:S04]  /*1150*/  MUFU.RSQ64H R5, R15 ;  /* 0x0000000f00057308 */ /* 0x000e680000001c00 */
[----:B------:R-:W-:-:S05]  /*1160*/  VIADD R4, R15, 0xfcb00000 ;  /* 0xfcb000000f047836 */ /* 0x000fca0000000000 */
[----:B------:R-:W-:Y:S01]  /*1170*/  ISETP.GE.U32.AND P0, PT, R4, 0x7ca00000, PT ;  /* 0x7ca000000400780c */ /* 0x000fe20003f06070 */
[----:B-1----:R-:W-:-:S08]  /*1180*/  DMUL R8, R4, R4 ;  /* 0x0000000404087228 */ /* 0x002fd00000000000 */
[----:B------:R-:W-:-:S08]  /*1190*/  DFMA R8, R14, -R8, 1 ;  /* 0x3ff000000e08742b */ /* 0x000fd00000000808 */
[----:B------:R-:W-:Y:S02]  /*11a0*/  DFMA R18, R8, R18, 0.5 ;  /* 0x3fe000000812742b */ /* 0x000fe40000000012 */
[----:B------:R-:W-:-:S08]  /*11b0*/  DMUL R8, R4, R8 ;  /* 0x0000000804087228 */ /* 0x000fd00000000000 */
[----:B------:R-:W-:-:S08]  /*11c0*/  DFMA R20, R18, R8, R4 ;  /* 0x000000081214722b */ /* 0x000fd00000000004 */
[----:B------:R-:W-:Y:S02]  /*11d0*/  DMUL R8, R14, R20 ;  /* 0x000000140e087228 */ /* 0x000fe40000000000 */
[----:B------:R-:W-:Y:S02]  /*11e0*/  VIADD R19, R21, 0xfff00000 ;  /* 0xfff0000015137836 */ /* 0x000fe40000000000 */
[----:B------:R-:W-:-:S04]  /*11f0*/  IMAD.MOV.U32 R18, RZ, RZ, R20 ;  /* 0x000000ffff127224 */ /* 0x000fc800078e0014 */
[----:B------:R-:W-:-:S08]  /*1200*/  DFMA R22, R8, -R8, R14 ;  /* 0x800000080816722b */ /* 0x000fd0000000000e */
[----:B------:R-:W-:Y:S01]  /*1210*/  DFMA R24, R22, R18, R8 ;  /* 0x000000121618722b */ /* 0x000fe20000000008 */
[----:B0-----:R-:W-:Y:S10]  /*1220*/  @!P0 BRA `(.L_x_9) ;  /* 0x0000000000188947 */ /* 0x001ff40003800000 */
[----:B------:R-:W-:Y:S02]  /*1230*/  IMAD.MOV.U32 R5, RZ, RZ, R9 ;  /* 0x000000ffff057224 */ /* 0x000fe400078e0009 */
[----:B------:R-:W-:Y:S01]  /*1240*/  IMAD.MOV.U32 R9, RZ, RZ, R4 ;  /* 0x000000ffff097224 */ /* 0x000fe200078e0004 */
[----:B------:R-:W-:Y:S01]  /*1250*/  MOV R4, 0x1290 ;  /* 0x0000129000047802 */ /* 0x000fe20000000f00 */
[----:B------:R-:W-:Y:S02]  /*1260*/  IMAD.MOV.U32 R0, RZ, RZ, R20 ;  /* 0x000000ffff007224 */ /* 0x000fe400078e0014 */
[----:B------:R-:W-:-:S07]  /*1270*/  IMAD.MOV.U32 R10, RZ, RZ, R22 ;  /* 0x000000ffff0a7224 */ /* 0x000fce00078e0016 */
[----:B--2---:R-:W-:Y:S05]  /*1280*/  CALL.REL.NOINC `($__internal_1_$__cuda_sm20_dsqrt_rn_f64_mediumpath_v1) ;  /* 0x0000000c00647944 */ /* 0x004fea0003c00000 */
.L_x_9:
[----:B------:R-:W-:Y:S05]  /*1290*/  BSYNC.RECONVERGENT B0 ;  /* 0x0000000000007941 */ /* 0x000fea0003800200 */
.L_x_8:
[----:B------:R-:W0:Y:S01]  /*12a0*/  S2R R0, SR_LANEID ;  /* 0x0000000000007919 */ /* 0x000e220000000000 */
[----:B------:R-:W1:Y:S01]  /*12b0*/  LDC.64 R4, c[0x0][0x388] ;  /* 0x0000e200ff047b82 */ /* 0x000e620000000a00 */
[----:B------:R-:W-:Y:S01]  /*12c0*/  VOTEU.ANY UR5, UPT, PT ;  /* 0x0000000000057886 */ /* 0x000fe200038e0100 */
[----:B------:R-:W-:Y:S01]  /*12d0*/  DSETP.GTU.AND P0, PT, R24, 1, PT ;  /* 0x3ff000001800742a */ /* 0x000fe20003f0c000 */
[----:B------:R-:W-:Y:S02]  /*12e0*/  UFLO.U32 UR8, UR5 ;  /* 0x00000005000872bd */ /* 0x000fe400080e0000 */
[----:B------:R-:W1:Y:S01]  /*12f0*/  POPC R9, UR5 ;  /* 0x0000000500097d09 */ /* 0x000e620008000000 */
[----:B------:R-:W-:Y:S03]  /*1300*/  BSSY.RECONVERGENT B0, `(.L_x_10) ;  /* 0x000000a000007945 */ /* 0x000fe60003800200 */
[----:B0-----:R-:W-:-:S13]  /*1310*/  ISETP.EQ.U32.AND P1, PT, R0, UR8, PT ;  /* 0x0000000800007c0c */ /* 0x001fda000bf22070 */
[----:B-1----:R0:W-:Y:S01]  /*1320*/  @P1 REDG.E.ADD.STRONG.GPU desc[UR6][R4.64], R9 ;  /* 0x000000090400198e */ /* 0x0021e2000c12e106 */
[----:B------:R-:W-:Y:S05]  /*1330*/  @P0 BRA `(.L_x_11) ;  /* 0x0000000000180947 */ /* 0x000fea0003800000 */
[----:B0-----:R-:W0:Y:S01]  /*1340*/  LDC.64 R4, c[0x0][0x390] ;  /* 0x0000e400ff047b82 */ /* 0x001e220000000a00 */
[----:B------:R-:W-:Y:S02]  /*1350*/  VOTEU.ANY UR5, UPT, PT ;  /* 0x0000000000057886 */ /* 0x000fe400038e0100 */
[----:B------:R-:W-:Y:S02]  /*1360*/  UFLO.U32 UR8, UR5 ;  /* 0x00000005000872bd */ /* 0x000fe400080e0000 */
[----:B------:R-:W0:Y:S04]  /*1370*/  POPC R9, UR5 ;  /* 0x0000000500097d09 */ /* 0x000e280008000000 */
[----:B------:R-:W-:-:S13]  /*1380*/  ISETP.EQ.U32.AND P0, PT, R0, UR8, PT ;  /* 0x0000000800007c0c */ /* 0x000fda000bf02070 */
[----:B0-----:R1:W-:Y:S02]  /*1390*/  @P0 REDG.E.ADD.STRONG.GPU desc[UR6][R4.64], R9 ;  /* 0x000000090400098e */ /* 0x0013e4000c12e106 */
.L_x_11:
[----:B------:R-:W-:Y:S05]  /*13a0*/  BSYNC.RECONVERGENT B0 ;  /* 0x0000000000007941 */ /* 0x000fea0003800200 */
.L_x_10:
[----:B01----:R-:W3:Y:S04]  /*13b0*/  LDG.E.64 R4, desc[UR6][R2.64] ;  /* 0x0000000602047981 */ /* 0x003ee8000c1e1b00 */
[----:B------:R-:W4:Y:S04]  /*13c0*/  LDG.E.64 R12, desc[UR6][R2.64+0x10] ;  /* 0x00001006020c7981 */ /* 0x000f28000c1e1b00 */
[----:B------:R-:W5:Y:S01]  /*13d0*/  LDG.E.64 R16, desc[UR6][R2.64+0x8] ;  /* 0x0000080602107981 */ /* 0x000f62000c1e1b00 */
[----:B------:R-:W-:Y:S01]  /*13e0*/  IMAD.MOV.U32 R18, RZ, RZ, 0x0 ;  /* 0x00000000ff127424 */ /* 0x000fe200078e00ff */
[----:B------:R-:W-:Y:S01]  /*13f0*/  BSSY.RECONVERGENT B0, `(.L_x_12) ;  /* 0x0000031000007945 */ /* 0x000fe20003800200 */
[----:B------:R-:W-:Y:S01]  /*1400*/  IMAD.MOV.U32 R19, RZ, RZ, 0x3fd80000 ;  /* 0x3fd80000ff137424 */ /* 0x000fe200078e00ff */
        /* <DEDUP_REMOVED lines=47> */
.L_x_13:
[----:B------:R-:W-:Y:S05]  /*1700*/  BSYNC.RECONVERGENT B0 ;  /* 0x0000000000007941 */ /* 0x000fea0003800200 */
.L_x_12:
[----:B------:R-:W0:Y:S01]  /*1710*/  S2R R0, SR_LANEID ;  /* 0x0000000000007919 */ /* 0x000e220000000000 */
[----:B------:R-:W1:Y:S01]  /*1720*/  LDC.64 R14, c[0x0][0x388] ;  /* 0x0000e200ff0e7b82 */ /* 0x000e620000000a00 */
[----:B------:R-:W-:Y:S02]  /*1730*/  VOTEU.ANY UR5, UPT, PT ;  /* 0x0000000000057886 */ /* 0x000fe400038e0100 */
[----:B------:R-:W-:Y:S02]  /*1740*/  UFLO.U32 UR8, UR5 ;  /* 0x00000005000872bd */ /* 0x000fe400080e0000 */
[----:B------:R-:W1:Y:S04]  /*1750*/  POPC R5, UR5 ;  /* 0x0000000500057d09 */ /* 0x000e680008000000 */
[----:B0-----:R-:W-:-:S13]  /*1760*/  ISETP.EQ.U32.AND P0, PT, R0, UR8, PT ;  /* 0x0000000800007c0c */ /* 0x001fda000bf02070 */
[----:B-1----:R0:W-:Y:S01]  /*1770*/  @P0 REDG.E.ADD.STRONG.GPU desc[UR6][R14.64], R5 ;  /* 0x000000050e00098e */ /* 0x0021e2000c12e106 */
[----:B------:R-:W-:Y:S01]  /*1780*/  DSETP.GTU.AND P0, PT, R24, 1, PT ;  /* 0x3ff000001800742a */ /* 0x000fe20003f0c000 */
[----:B------:R-:W-:-:S13]  /*1790*/  BSSY.RECONVERGENT B0, `(.L_x_14) ;  /* 0x0000008000007945 */ /* 0x000fda0003800200 */
[----:B0-----:R-:W-:Y:S05]  /*17a0*/  @P0 BRA `(.L_x_15) ;  /* 0x0000000000180947 */ /* 0x001fea0003800000 */
[----:B------:R-:W0:Y:S01]  /*17b0*/  LDC.64 R4, c[0x0][0x390] ;  /* 0x0000e400ff047b82 */ /* 0x000e220000000a00 */
[----:B------:R-:W-:Y:S02]  /*17c0*/  VOTEU.ANY UR5, UPT, PT ;  /* 0x0000000000057886 */ /* 0x000fe400038e0100 */
[----:B------:R-:W-:Y:S02]  /*17d0*/  UFLO.U32 UR8, UR5 ;  /* 0x00000005000872bd */ /* 0x000fe400080e0000 */
[----:B------:R-:W0:Y:S04]  /*17e0*/  POPC R9, UR5 ;  /* 0x0000000500097d09 */ /* 0x000e280008000000 */
[----:B------:R-:W-:-:S13]  /*17f0*/  ISETP.EQ.U32.AND P0, PT, R0, UR8, PT ;  /* 0x0000000800007c0c */ /* 0x000fda000bf02070 */
[----:B0-----:R0:W-:Y:S02]  /*1800*/  @P0 REDG.E.ADD.STRONG.GPU desc[UR6][R4.64], R9 ;  /* 0x000000090400098e */ /* 0x0011e4000c12e106 */
.L_x_15:
[----:B------:R-:W-:Y:S05]  /*1810*/  BSYNC.RECONVERGENT B0 ;  /* 0x0000000000007941 */ /* 0x000fea0003800200 */
.L_x_14:
[----:B------:R-:W-:Y:S05]  /*1820*/  BRA.U UP0, `(.L_x_16) ;  /* 0xfffffff500bc7547 */ /* 0x000fea000b83ffff */
[----:B--2---:R-:W2:Y:S01]  /*1830*/  LDG.E R3, desc[UR6][R14.64] ;  /* 0x000000060e037981 */ /* 0x004ea2000c1e1900 */
[----:B------:R-:W1:Y:S03]  /*1840*/  LDC.64 R16, c[0x0][0x390] ;  /* 0x0000e400ff107b82 */ /* 0x000e660000000a00 */
[----:B-1----:R-:W3:Y:S01]  /*1850*/  LDG.E R2, desc[UR6][R16.64] ;  /* 0x0000000610027981 */ /* 0x002ee2000c1e1900 */
[----:B0-----:R-:W-:Y:S01]  /*1860*/  IMAD.MOV.U32 R4, RZ, RZ, 0x1 ;  /* 0x00000001ff047424 */ /* 0x001fe200078e00ff */
[----:B--2---:R-:W0:Y:S08]  /*1870*/  I2F.F64.U32 R10, R3 ;  /* 0x00000003000a7312 */ /* 0x004e300000201800 */
[----:B0-----:R-:W0:Y:S08]  /*1880*/  MUFU.RCP64H R5, R11 ;  /* 0x0000000b00057308 */ /* 0x001e300000001800 */
[----:B---3--:R-:W1:Y:S01]  /*1890*/  I2F.F64.U32 R12, R2 ;  /* 0x00000002000c7312 */ /* 0x008e620000201800 */
[----:B0-----:R-:W-:-:S08]  /*18a0*/  DFMA R8, -R10, R4, 1 ;  /* 0x3ff000000a08742b */ /* 0x001fd00000000104 */
[----:B------:R-:W-:Y:S02]  /*18b0*/  DFMA R8, R8, R8, R8 ;  /* 0x000000080808722b */ /* 0x000fe40000000008 */
[----:B-1----:R-:W-:-:S06]  /*18c0*/  DMUL R12, R12, 4 ;  /* 0x401000000c0c7828 */ /* 0x002fcc0000000000 */
[----:B------:R-:W-:-:S04]  /*18d0*/  DFMA R8, R4, R8, R4 ;  /* 0x000000080408722b */ /* 0x000fc80000000004 */
[----:B------:R-:W-:-:S04]  /*18e0*/  FSETP.GEU.AND P1, PT, |R13|, 6.5827683646048100446e-37, PT ;  /* 0x036000000d00780b */ /* 0x000fc80003f2e200 */
[----:B------:R-:W-:-:S08]  /*18f0*/  DFMA R4, -R10, R8, 1 ;  /* 0x3ff000000a04742b */ /* 0x000fd00000000108 */
[----:B------:R-:W-:-:S08]  /*1900*/  DFMA R4, R8, R4, R8 ;  /* 0x000000040804722b */ /* 0x000fd00000000008 */
[----:B------:R-:W-:-:S08]  /*1910*/  DMUL R8, R12, R4 ;  /* 0x000000040c087228 */ /* 0x000fd00000000000 */
[----:B------:R-:W-:-:S08]  /*1920*/  DFMA R14, -R10, R8, R12 ;  /* 0x000000080a0e722b */ /* 0x000fd0000000010c */
[----:B------:R-:W-:-:S10]  /*1930*/  DFMA R8, R4, R14, R8 ;  /* 0x0000000e0408722b */ /* 0x000fd40000000008 */
[----:B------:R-:W-:-:S05]  /*1940*/  FFMA R0, RZ, R11, R9 ;  /* 0x0000000bff007223 */ /* 0x000fca0000000009 */
[----:B------:R-:W-:-:S13]  /*1950*/  FSETP.GT.AND P0, PT, |R0|, 1.469367938527859385e-39, PT ;  /* 0x001000000000780b */ /* 0x000fda0003f04200 */
[----:B------:R-:W-:Y:S05]  /*1960*/  @P0 BRA P1, `(.L_x_17) ;  /* 0x0000000000080947 */ /* 0x000fea0000800000 */
[----:B------:R-:W-:-:S07]  /*1970*/  MOV R0, 0x1990 ;  /* 0x0000199000007802 */ /* 0x000fce0000000f00 */
[----:B------:R-:W-:Y:S05]  /*1980*/  CALL.REL.NOINC `($__internal_0_$__cuda_sm20_div_rn_f64_full) ;  /* 0x0000000000287944 */ /* 0x000fea0003c00000 */
.L_x_17:
[----:B------:R-:W-:Y:S01]  /*1990*/  MOV R0, 0x0 ;  /* 0x0000000000007802 */ /* 0x000fe20000000f00 */
[----:B------:R0:W-:Y:S01]  /*19a0*/  STL.64 [R1], R8 ;  /* 0x0000000801007387 */ /* 0x0001e20000100a00 */
[----:B------:R-:W1:Y:S02]  /*19b0*/  LDCU.64 UR4, c[0x4][0x48] ;  /* 0x01000900ff0477ac */ /* 0x000e640008000a00 */
[----:B------:R0:W2:Y:S01]  /*19c0*/  LDC.64 R10, c[0x4][R0] ;  /* 0x01000000000a7b82 */ /* 0x0000a20000000a00 */
[----:B------:R0:W-:Y:S01]  /*19d0*/  STL.64 [R1+0x8], R2 ;  /* 0x0000080201007387 */ /* 0x0001e20000100a00 */
[----:B-1----:R-:W-:Y:S02]  /*19e0*/  IMAD.U32 R4, RZ, RZ, UR4 ;  /* 0x00000004ff047e24 */ /* 0x002fe4000f8e00ff */
[----:B0-----:R-:W-:-:S07]  /*19f0*/  IMAD.U32 R5, RZ, RZ, UR5 ;  /* 0x00000005ff057e24 */ /* 0x001fce000f8e00ff */
[----:B------:R-:W-:-:S07]  /*1a00*/  LEPC R20, `(.L_x_18) ;  /* 0x000000001014794e */ /* 0x000fce0000000000 */
[----:B--2---:R-:W-:Y:S05]  /*1a10*/  CALL.ABS.NOINC R10 ;  /* 0x000000000a007343 */ /* 0x004fea0003c00000 */
.L_x_18:
[----:B------:R-:W-:Y:S05]  /*1a20*/  EXIT ;  /* 0x000000000000794d */ /* 0x000fea0003800000 */
        .weak           $__internal_0_$__cuda_sm20_div_rn_f64_full
        .type           $__internal_0_$__cuda_sm20_div_rn_f64_full,@function
        .size           $__internal_0_$__cuda_sm20_div_rn_f64_full,($__internal_1_$__cuda_sm20_dsqrt_rn_f64_mediumpath_v1 - $__internal_0_$__cuda_sm20_div_rn_f64_full)
$__internal_0_$__cuda_sm20_div_rn_f64_full:
[C---:B------:R-:W-:Y:S01]  /*1a30*/  FSETP.GEU.AND P0, PT, |R11|.reuse, 1.469367938527859385e-39, PT ;  /* 0x001000000b00780b */ /* 0x040fe20003f0e200 */
[--C-:B------:R-:W-:Y:S01]  /*1a40*/  IMAD.MOV.U32 R8, RZ, RZ, R10.reuse ;  /* 0x000000ffff087224 */ /* 0x100fe200078e000a */
[C---:B------:R-:W-:Y:S01]  /*1a50*/  LOP3.LUT R4, R11.reuse, 0x800fffff, RZ, 0xc0, !PT ;  /* 0x800fffff0b047812 */ /* 0x040fe200078ec0ff */
[----:B------:R-:W-:Y:S01]  /*1a60*/  IMAD.MOV.U32 R9, RZ, RZ, R11 ;  /* 0x000000ffff097224 */ /* 0x000fe200078e000b */
[----:B------:R-:W-:Y:S01]  /*1a70*/  LOP3.LUT R21, R11, 0x7ff00000, RZ, 0xc0, !PT ;  /* 0x7ff000000b157812 */ /* 0x000fe200078ec0ff */
[----:B------:R-:W-:Y:S01]  /*1a80*/  IMAD.MOV.U32 R14, RZ, RZ, 0x1 ;  /* 0x00000001ff0e7424 */ /* 0x000fe200078e00ff */
[----:B------:R-:W-:Y:S01]  /*1a90*/  LOP3.LUT R5, R4, 0x3ff00000, RZ, 0xfc, !PT ;  /* 0x3ff0000004057812 */ /* 0x000fe200078efcff */
[----:B------:R-:W-:Y:S01]  /*1aa0*/  IMAD.MOV.U32 R4, RZ, RZ, R10 ;  /* 0x000000ffff047224 */ /* 0x000fe200078e000a */
[----:B------:R-:W-:Y:S01]  /*1ab0*/  LOP3.LUT R18, R13, 0x7ff00000, RZ, 0xc0, !PT ;  /* 0x7ff000000d127812 */ /* 0x000fe200078ec0ff */
[----:B------:R-:W-:Y:S02]  /*1ac0*/  IMAD.MOV.U32 R19, RZ, RZ, 0x1ca00000 ;  /* 0x1ca00000ff137424 */ /* 0x000fe400078e00ff */
[----:B------:R-:W-:Y:S01]  /*1ad0*/  IMAD.MOV.U32 R10, RZ, RZ, R12 ;  /* 0x000000ffff0a7224 */ /* 0x000fe200078e000c */
[----:B------:R-:W-:Y:S01]  /*1ae0*/  ISETP.GE.U32.AND P1, PT, R18, R21, PT ;  /* 0x000000151200720c */ /* 0x000fe20003f26070 */
[----:B------:R-:W-:Y:S01]  /*1af0*/  @!P0 DMUL R4, R8, 8.98846567431157953865e+307 ;  /* 0x7fe0000008048828 */ /* 0x000fe20000000000 */
[----:B------:R-:W-:-:S02]  /*1b00*/  IMAD.MOV.U32 R22, RZ, RZ, R18 ;  /* 0x000000ffff167224 */ /* 0x000fc400078e0012 */
[----:B------:R-:W-:Y:S02]  /*1b10*/  SEL R11, R19, 0x63400000, !P1 ;  /* 0x63400000130b7807 */ /* 0x000fe40004800000 */
[----:B------:R-:W-:Y:S01]  /*1b20*/  FSETP.GEU.AND P1, PT, |R13|, 1.469367938527859385e-39, PT ;  /* 0x001000000d00780b */ /* 0x000fe20003f2e200 */
[----:B------:R-:W0:Y:S01]  /*1b30*/  MUFU.RCP64H R15, R5 ;  /* 0x00000005000f7308 */ /* 0x000e220000001800 */
[----:B------:R-:W-:Y:S01]  /*1b40*/  LOP3.LUT R11, R11, 0x800fffff, R13, 0xf8, !PT ;  /* 0x800fffff0b0b7812 */ /* 0x000fe200078ef80d */
[----:B0-----:R-:W-:-:S08]  /*1b50*/  DFMA R16, R14, -R4, 1 ;  /* 0x3ff000000e10742b */ /* 0x001fd00000000804 */
[----:B------:R-:W-:-:S08]  /*1b60*/  DFMA R16, R16, R16, R16 ;  /* 0x000000101010722b */ /* 0x000fd00000000010 */
[----:B------:R-:W-:-:S08]  /*1b70*/  DFMA R14, R14, R16, R14 ;  /* 0x000000100e0e722b */ /* 0x000fd0000000000e */
[----:B------:R-:W-:-:S08]  /*1b80*/  DFMA R16, R14, -R4, 1 ;  /* 0x3ff000000e10742b */ /* 0x000fd00000000804 */
[----:B------:R-:W-:Y:S01]  /*1b90*/  DFMA R14, R14, R16, R14 ;  /* 0x000000100e0e722b */ /* 0x000fe2000000000e */
[----:B------:R-:W-:Y:S10]  /*1ba0*/  @P1 BRA `(.L_x_19) ;  /* 0x0000000000201947 */ /* 0x000ff40003800000 */
[----:B------:R-:W-:Y:S01]  /*1bb0*/  LOP3.LUT R17, R9, 0x7ff00000, RZ, 0xc0, !PT ;  /* 0x7ff0000009117812 */ /* 0x000fe200078ec0ff */
[----:B------:R-:W-:-:S03]  /*1bc0*/  IMAD.MOV.U32 R16, RZ, RZ, RZ ;  /* 0x000000ffff107224 */ /* 0x000fc600078e00ff */
[----:B------:R-:W-:-:S04]  /*1bd0*/  ISETP.GE.U32.AND P1, PT, R18, R17, PT ;  /* 0x000000111200720c */ /* 0x000fc80003f26070 */
[----:B------:R-:W-:-:S04]  /*1be0*/  SEL R17, R19, 0x63400000, !P1 ;  /* 0x6340000013117807 */ /* 0x000fc80004800000 */
[----:B------:R-:W-:-:S04]  /*1bf0*/  LOP3.LUT R17, R17, 0x80000000, R13, 0xf8, !PT ;  /* 0x8000000011117812 */ /* 0x000fc800078ef80d */
[----:B------:R-:W-:-:S06]  /*1c00*/  LOP3.LUT R17, R17, 0x100000, RZ, 0xfc, !PT ;  /* 0x0010000011117812 */ /* 0x000fcc00078efcff */
[----:B------:R-:W-:-:S10]  /*1c10*/  DFMA R10, R10, 2, -R16 ;  /* 0x400000000a0a782b */ /* 0x000fd40000000810 */
[----:B------:R-:W-:-:S07]  /*1c20*/  LOP3.LUT R22, R11, 0x7ff00000, RZ, 0xc0, !PT ;  /* 0x7ff000000b167812 */ /* 0x000fce00078ec0ff */
.L_x_19:
[----:B------:R-:W-:Y:S01]  /*1c30*/  IMAD.MOV.U32 R23, RZ, RZ, R21 ;  /* 0x000000ffff177224 */ /* 0x000fe200078e0015 */
[----:B------:R-:W-:Y:S01]  /*1c40*/  @!P0 LOP3.LUT R23, R5, 0x7ff00000, RZ, 0xc0, !PT ;  /* 0x7ff0000005178812 */ /* 0x000fe200078ec0ff */
[----:B------:R-:W-:Y:S01]  /*1c50*/  VIADD R24, R22, 0xffffffff ;  /* 0xffffffff16187836 */ /* 0x000fe20000000000 */
[----:B------:R-:W-:-:S03]  /*1c60*/  DMUL R16, R14, R10 ;  /* 0x0000000a0e107228 */ /* 0x000fc60000000000 */
[----:B------:R-:W-:Y:S01]  /*1c70*/  VIADD R25, R23, 0xffffffff ;  /* 0xffffffff17197836 */ /* 0x000fe20000000000 */
[----:B------:R-:W-:-:S04]  /*1c80*/  ISETP.GT.U32.AND P0, PT, R24, 0x7feffffe, PT ;  /* 0x7feffffe1800780c */ /* 0x000fc80003f04070 */
[----:B------:R-:W-:Y:S01]  /*1c90*/  ISETP.GT.U32.OR P0, PT, R25, 0x7feffffe, P0 ;  /* 0x7feffffe1900780c */ /* 0x000fe20000704470 */
[----:B------:R-:W-:-:S08]  /*1ca0*/  DFMA R20, R16, -R4, R10 ;  /* 0x800000041014722b */ /* 0x000fd0000000000a */
[----:B------:R-:W-:-:S04]  /*1cb0*/  DFMA R14, R14, R20, R16 ;  /* 0x000000140e0e722b */ /* 0x000fc80000000010 */
[----:B------:R-:W-:Y:S07]  /*1cc0*/  @P0 BRA `(.L_x_20) ;  /* 0x00000000006c0947 */ /* 0x000fee0003800000 */
[----:B------:R-:W-:-:S04]  /*1cd0*/  LOP3.LUT R13, R9, 0x7ff00000, RZ, 0xc0, !PT ;  /* 0x7ff00000090d7812 */ /* 0x000fc800078ec0ff */
[CC--:B------:R-:W-:Y:S02]  /*1ce0*/  VIADDMNMX R12, R18.reuse, -R13.reuse, 0xb9600000, !PT ;  /* 0xb9600000120c7446 */ /* 0x0c0fe4000780090d */
[----:B------:R-:W-:Y:S02]  /*1cf0*/  ISETP.GE.U32.AND P0, PT, R18, R13, PT ;  /* 0x0000000d1200720c */ /* 0x000fe40003f06070 */
[----:B------:R-:W-:Y:S02]  /*1d00*/  VIMNMX R12, PT, PT, R12, 0x46a00000, PT ;  /* 0x46a000000c0c7848 */ /* 0x000fe40003fe0100 */
[----:B------:R-:W-:-:S05]  /*1d10*/  SEL R19, R19, 0x63400000, !P0 ;  /* 0x6340000013137807 */ /* 0x000fca0004000000 */
[----:B------:R-:W-:Y:S02]  /*1d20*/  IMAD.IADD R18, R12, 0x1, -R19 ;  /* 0x000000010c127824 */ /* 0x000fe400078e0a13 */
[----:B------:R-:W-:Y:S02]  /*1d30*/  IMAD.MOV.U32 R12, RZ, RZ, RZ ;  /* 0x000000ffff0c7224 */ /* 0x000fe400078e00ff */
[----:B------:R-:W-:-:S06]  /*1d40*/  VIADD R13, R18, 0x7fe00000 ;  /* 0x7fe00000120d7836 */ /* 0x000fcc0000000000 */
[----:B------:R-:W-:-:S10]  /*1d50*/  DMUL R16, R14, R12 ;  /* 0x0000000c0e107228 */ /* 0x000fd40000000000 */
[----:B------:R-:W-:-:S13]  /*1d60*/  FSETP.GTU.AND P0, PT, |R17|, 1.469367938527859385e-39, PT ;  /* 0x001000001100780b */ /* 0x000fda0003f0c200 */
[----:B------:R-:W-:Y:S05]  /*1d70*/  @P0 BRA `(.L_x_21) ;  /* 0x0000000000940947 */ /* 0x000fea0003800000 */
[----:B------:R-:W-:Y:S01]  /*1d80*/  DFMA R4, R14, -R4, R10 ;  /* 0x800000040e04722b */ /* 0x000fe2000000000a */
[----:B------:R-:W-:-:S09]  /*1d90*/  IMAD.MOV.U32 R12, RZ, RZ, RZ ;  /* 0x000000ffff0c7224 */ /* 0x000fd200078e00ff */
[C---:B------:R-:W-:Y:S02]  /*1da0*/  FSETP.NEU.AND P0, PT, R5.reuse, RZ, PT ;  /* 0x000000ff0500720b */ /* 0x040fe40003f0d000 */
[----:B------:R-:W-:-:S04]  /*1db0*/  LOP3.LUT R9, R5, 0x80000000, R9, 0x48, !PT ;  /* 0x8000000005097812 */ /* 0x000fc800078e4809 */
[----:B------:R-:W-:-:S07]  /*1dc0*/  LOP3.LUT R13, R9, R13, RZ, 0xfc, !PT ;  /* 0x0000000d090d7212 */ /* 0x000fce00078efcff */
[----:B------:R-:W-:Y:S05]  /*1dd0*/  @!P0 BRA `(.L_x_21) ;  /* 0x00000000007c8947 */ /* 0x000fea0003800000 */
[----:B------:R-:W-:Y:S01]  /*1de0*/  IMAD.MOV R5, RZ, RZ, -R18 ;  /* 0x000000ffff057224 */ /* 0x000fe200078e0a12 */
[----:B------:R-:W-:Y:S01]  /*1df0*/  DMUL.RP R12, R14, R12 ;  /* 0x0000000c0e0c7228 */ /* 0x000fe20000008000 */
[----:B------:R-:W-:-:S06]  /*1e00*/  IMAD.MOV.U32 R4, RZ, RZ, RZ ;  /* 0x000000ffff047224 */ /* 0x000fcc00078e00ff */
[----:B------:R-:W-:-:S03]  /*1e10*/  DFMA R4, R16, -R4, R14 ;  /* 0x800000041004722b */ /* 0x000fc6000000000e */
[----:B------:R-:W-:-:S03]  /*1e20*/  LOP3.LUT R9, R13, R9, RZ, 0x3c, !PT ;  /* 0x000000090d097212 */ /* 0x000fc600078e3cff */
[----:B------:R-:W-:-:S04]  /*1e30*/  IADD3 R4, PT, PT, -R18, -0x43300000, RZ ;  /* 0xbcd0000012047810 */ /* 0x000fc80007ffe1ff */
[----:B------:R-:W-:-:S04]  /*1e40*/  FSETP.NEU.AND P0, PT, |R5|, R4, PT ;  /* 0x000000040500720b */ /* 0x000fc80003f0d200 */
[----:B------:R-:W-:Y:S02]  /*1e50*/  FSEL R16, R12, R16, !P0 ;  /* 0x000000100c107208 */ /* 0x000fe40004000000 */
[----:B------:R-:W-:Y:S01]  /*1e60*/  FSEL R17, R9, R17, !P0 ;  /* 0x0000001109117208 */ /* 0x000fe20004000000 */
[----:B------:R-:W-:Y:S06]  /*1e70*/  BRA `(.L_x_21) ;  /* 0x0000000000547947 */ /* 0x000fec0003800000 */
.L_x_20:
[----:B------:R-:W-:-:S14]  /*1e80*/  DSETP.NAN.AND P0, PT, R12, R12, PT ;  /* 0x0000000c0c00722a */ /* 0x000fdc0003f08000 */
[----:B------:R-:W-:Y:S05]  /*1e90*/  @P0 BRA `(.L_x_22) ;  /* 0x0000000000440947 */ /* 0x000fea0003800000 */
[----:B------:R-:W-:-:S14]  /*1ea0*/  DSETP.NAN.AND P0, PT, R8, R8, PT ;  /* 0x000000080800722a */ /* 0x000fdc0003f08000 */
[----:B------:R-:W-:Y:S05]  /*1eb0*/  @P0 BRA `(.L_x_23) ;  /* 0x0000000000300947 */ /* 0x000fea0003800000 */
[----:B------:R-:W-:Y:S01]  /*1ec0*/  ISETP.NE.AND P0, PT, R22, R23, PT ;  /* 0x000000171600720c */ /* 0x000fe20003f05270 */
[----:B------:R-:W-:Y:S02]  /*1ed0*/  IMAD.MOV.U32 R16, RZ, RZ, 0x0 ;  /* 0x00000000ff107424 */ /* 0x000fe400078e00ff */
[----:B------:R-:W-:-:S10]  /*1ee0*/  IMAD.MOV.U32 R17, RZ, RZ, -0x80000 ;  /* 0xfff80000ff117424 */ /* 0x000fd400078e00ff */
[----:B------:R-:W-:Y:S05]  /*1ef0*/  @!P0 BRA `(.L_x_21) ;  /* 0x0000000000348947 */ /* 0x000fea0003800000 */
[----:B------:R-:W-:Y:S02]  /*1f00*/  ISETP.NE.AND P0, PT, R22, 0x7ff00000, PT ;  /* 0x7ff000001600780c */ /* 0x000fe40003f05270 */
[----:B------:R-:W-:Y:S02]  /*1f10*/  LOP3.LUT R17, R13, 0x80000000, R9, 0x48, !PT ;  /* 0x800000000d117812 */ /* 0x000fe400078e4809 */
[----:B------:R-:W-:-:S13]  /*1f20*/  ISETP.EQ.OR P0, PT, R23, RZ, !P0 ;  /* 0x000000ff1700720c */ /* 0x000fda0004702670 */
[----:B------:R-:W-:Y:S01]  /*1f30*/  @P0 LOP3.LUT R4, R17, 0x7ff00000, RZ, 0xfc, !PT ;  /* 0x7ff0000011040812 */ /* 0x000fe200078efcff */
[----:B------:R-:W-:Y:S02]  /*1f40*/  @!P0 IMAD.MOV.U32 R16, RZ, RZ, RZ ;  /* 0x000000ffff108224 */ /* 0x000fe400078e00ff */
[----:B------:R-:W-:Y:S02]  /*1f50*/  @P0 IMAD.MOV.U32 R16, RZ, RZ, RZ ;  /* 0x000000ffff100224 */ /* 0x000fe400078e00ff */
[----:B------:R-:W-:Y:S01]  /*1f60*/  @P0 IMAD.MOV.U32 R17, RZ, RZ, R4 ;  /* 0x000000ffff110224 */ /* 0x000fe200078e0004 */
[----:B------:R-:W-:Y:S06]  /*1f70*/  BRA `(.L_x_21) ;  /* 0x0000000000147947 */ /* 0x000fec0003800000 */
.L_x_23:
[----:B------:R-:W-:Y:S01]  /*1f80*/  LOP3.LUT R17, R9, 0x80000, RZ, 0xfc, !PT ;  /* 0x0008000009117812 */ /* 0x000fe200078efcff */
[----:B------:R-:W-:Y:S01]  /*1f90*/  IMAD.MOV.U32 R16, RZ, RZ, R8 ;  /* 0x000000ffff107224 */ /* 0x000fe200078e0008 */
[----:B------:R-:W-:Y:S06]  /*1fa0*/  BRA `(.L_x_21) ;  /* 0x0000000000087947 */ /* 0x000fec0003800000 */
.L_x_22:
[----:B------:R-:W-:Y:S01]  /*1fb0*/  LOP3.LUT R17, R13, 0x80000, RZ, 0xfc, !PT ;  /* 0x000800000d117812 */ /* 0x000fe200078efcff */
[----:B------:R-:W-:-:S07]  /*1fc0*/  IMAD.MOV.U32 R16, RZ, RZ, R12 ;  /* 0x000000ffff107224 */ /* 0x000fce00078e000c */
.L_x_21:
[----:B------:R-:W-:Y:S02]  /*1fd0*/  IMAD.MOV.U32 R4, RZ, RZ, R0 ;  /* 0x000000ffff047224 */ /* 0x000fe400078e0000 */
[----:B------:R-:W-:Y:S02]  /*1fe0*/  IMAD.MOV.U32 R5, RZ, RZ, 0x0 ;  /* 0x00000000ff057424 */ /* 0x000fe400078e00ff */
[----:B------:R-:W-:Y:S02]  /*1ff0*/  IMAD.MOV.U32 R8, RZ, RZ, R16 ;  /* 0x000000ffff087224 */ /* 0x000fe400078e0010 */
[----:B------:R-:W-:Y:S01]  /*2000*/  IMAD.MOV.U32 R9, RZ, RZ, R17 ;  /* 0x000000ffff097224 */ /* 0x000fe200078e0011 */
[----:B------:R-:W-:Y:S06]  /*2010*/  RET.REL.NODEC R4 `(_Z8cointossP17curandStateXORWOWPjS1_) ;  /* 0xffffffdc04f87950 */ /* 0x000fec0003c3ffff */
        .weak           $__internal_1_$__cuda_sm20_dsqrt_rn_f64_mediumpath_v1
        .type           $__internal_1_$__cuda_sm20_dsqrt_rn_f64_mediumpath_v1,@function
        .size           $__internal_1_$__cuda_sm20_dsqrt_rn_f64_mediumpath_v1,(.L_x_30 - $__internal_1_$__cuda_sm20_dsqrt_rn_f64_mediumpath_v1)
$__internal_1_$__cuda_sm20_dsqrt_rn_f64_mediumpath_v1:
[----:B------:R-:W-:Y:S01]  /*2020*/  ISETP.GE.U32.AND P0, PT, R9, -0x3400000, PT ;  /* 0xfcc000000900780c */ /* 0x000fe20003f06070 */
[----:B------:R-:W-:Y:S01]  /*2030*/  BSSY.RECONVERGENT B1, `(.L_x_24) ;  /* 0x0000027000017945 */ /* 0x000fe20003800200 */
[----:B------:R-:W-:Y:S02]  /*2040*/  IMAD.MOV.U32 R11, RZ, RZ, R23 ;  /* 0x000000ffff0b7224 */ /* 0x000fe400078e0017 */
[----:B------:R-:W-:Y:S02]  /*2050*/  IMAD.MOV.U32 R12, RZ, RZ, R0 ;  /* 0x000000ffff0c7224 */ /* 0x000fe400078e0000 */
[----:B------:R-:W-:Y:S02]  /*2060*/  IMAD.MOV.U32 R13, RZ, RZ, R19 ;  /* 0x000000ffff0d7224 */ /* 0x000fe400078e0013 */
[----:B------:R-:W-:-:S05]  /*2070*/  IMAD.MOV.U32 R9, RZ, RZ, R5 ;  /* 0x000000ffff097224 */ /* 0x000fca00078e0005 */
[----:B------:R-:W-:Y:S05]  /*2080*/  @!P0 BRA `(.L_x_25) ;  /* 0x0000000000208947 */ /* 0x000fea0003800000 */
[----:B------:R-:W-:-:S10]  /*2090*/  DFMA.RM R8, R10, R12, R8 ;  /* 0x0000000c0a08722b */ /* 0x000fd40000004008 */
[----:B------:R-:W-:-:S05]  /*20a0*/  IADD3 R10, P0, PT, R8, 0x1, RZ ;  /* 0x00000001080a7810 */ /* 0x000fca0007f1e0ff */
[----:B------:R-:W-:-:S06]  /*20b0*/  IMAD.X R11, RZ, RZ, R9, P0 ;  /* 0x000000ffff0b7224 */ /* 0x000fcc00000e0609 */
[----:B------:R-:W-:-:S08]  /*20c0*/  DFMA.RP R14, -R8, R10, R14 ;  /* 0x0000000a080e722b */ /* 0x000fd0000000810e */
[----:B------:R-:W-:-:S06]  /*20d0*/  DSETP.GT.AND P0, PT, R14, RZ, PT ;  /* 0x000000ff0e00722a */ /* 0x000fcc0003f04000 */
[----:B------:R-:W-:Y:S02]  /*20e0*/  FSEL R8, R10, R8, P0 ;  /* 0x000000080a087208 */ /* 0x000fe40000000000 */
[----:B------:R-:W-:Y:S01]  /*20f0*/  FSEL R9, R11, R9, P0 ;  /* 0x000000090b097208 */ /* 0x000fe20000000000 */
[----:B------:R-:W-:Y:S06]  /*2100*/  BRA `(.L_x_26) ;  /* 0x0000000000647947 */ /* 0x000fec0003800000 */
.L_x_25:
[----:B------:R-:W-:-:S14]  /*2110*/  DSETP.NE.AND P0, PT, R14, RZ, PT ;  /* 0x000000ff0e00722a */ /* 0x000fdc0003f05000 */
[----:B------:R-:W-:Y:S05]  /*2120*/  @!P0 BRA `(.L_x_27) ;  /* 0x0000000000588947 */ /* 0x000fea0003800000 */
[----:B------:R-:W-:-:S13]  /*2130*/  ISETP.GE.AND P0, PT, R15, RZ, PT ;  /* 0x000000ff0f00720c */ /* 0x000fda0003f06270 */
[----:B------:R-:W-:Y:S02]  /*2140*/  @!P0 IMAD.MOV.U32 R8, RZ, RZ, 0x0 ;  /* 0x00000000ff088424 */ /* 0x000fe400078e00ff */
[----:B------:R-:W-:Y:S01]  /*2150*/  @!P0 IMAD.MOV.U32 R9, RZ, RZ, -0x80000 ;  /* 0xfff80000ff098424 */ /* 0x000fe200078e00ff */
[----:B------:R-:W-:Y:S06]  /*2160*/  @!P0 BRA `(.L_x_26) ;  /* 0x00000000004c8947 */ /* 0x000fec0003800000 */
[----:B------:R-:W-:-:S13]  /*2170*/  ISETP.GT.AND P0, PT, R15, 0x7fefffff, PT ;  /* 0x7fefffff0f00780c */ /* 0x000fda0003f04270 */
[----:B------:R-:W-:Y:S05]  /*2180*/  @P0 BRA `(.L_x_27) ;  /* 0x0000000000400947 */ /* 0x000fea0003800000 */
[----:B------:R-:W-:Y:S01]  /*2190*/  DMUL R14, R14, 8.11296384146066816958e+31 ;  /* 0x469000000e0e7828 */ /* 0x000fe20000000000 */
[----:B------:R-:W-:Y:S02]  /*21a0*/  IMAD.MOV.U32 R8, RZ, RZ, RZ ;  /* 0x000000ffff087224 */ /* 0x000fe400078e00ff */
[----:B------:R-:W-:Y:S02]  /*21b0*/  IMAD.MOV.U32 R12, RZ, RZ, 0x0 ;  /* 0x00000000ff0c7424 */ /* 0x000fe400078e00ff */
[----:B------:R-:W-:Y:S01]  /*21c0*/  IMAD.MOV.U32 R13, RZ, RZ, 0x3fd80000 ;  /* 0x3fd80000ff0d7424 */ /* 0x000fe200078e00ff */
[----:B------:R-:W0:Y:S02]  /*21d0*/  MUFU.RSQ64H R9, R15 ;  /* 0x0000000f00097308 */ /* 0x000e240000001c00 */
[----:B0-----:R-:W-:-:S08]  /*21e0*/  DMUL R10, R8, R8 ;  /* 0x00000008080a7228 */ /* 0x001fd00000000000 */
[----:B------:R-:W-:-:S08]  /*21f0*/  DFMA R10, R14, -R10, 1 ;  /* 0x3ff000000e0a742b */ /* 0x000fd0000000080a */
[----:B------:R-:W-:Y:S02]  /*2200*/  DFMA R12, R10, R12, 0.5 ;  /* 0x3fe000000a0c742b */ /* 0x000fe4000000000c */
[----:B------:R-:W-:-:S08]  /*2210*/  DMUL R10, R8, R10 ;  /* 0x0000000a080a7228 */ /* 0x000fd00000000000 */
[----:B------:R-:W-:-:S08]  /*2220*/  DFMA R10, R12, R10, R8 ;  /* 0x0000000a0c0a722b */ /* 0x000fd00000000008 */
[----:B------:R-:W-:Y:S02]  /*2230*/  DMUL R8, R14, R10 ;  /* 0x0000000a0e087228 */ /* 0x000fe40000000000 */
[----:B------:R-:W-:-:S06]  /*2240*/  VIADD R11, R11, 0xfff00000 ;  /* 0xfff000000b0b7836 */ /* 0x000fcc0000000000 */
[----:B------:R-:W-:-:S08]  /*2250*/  DFMA R12, R8, -R8, R14 ;  /* 0x80000008080c722b */ /* 0x000fd0000000000e */
[----:B------:R-:W-:-:S10]  /*2260*/  DFMA R8, R10, R12, R8 ;  /* 0x0000000c0a08722b */ /* 0x000fd40000000008 */
[----:B------:R-:W-:Y:S01]  /*2270*/  VIADD R9, R9, 0xfcb00000 ;  /* 0xfcb0000009097836 */ /* 0x000fe20000000000 */
[----:B------:R-:W-:Y:S06]  /*2280*/  BRA `(.L_x_26) ;  /* 0x0000000000047947 */ /* 0x000fec0003800000 */
.L_x_27:
[----:B------:R-:W-:-:S11]  /*2290*/  DADD R8, R14, R14 ;  /* 0x000000000e087229 */ /* 0x000fd6000000000e */
.L_x_26:
[----:B------:R-:W-:Y:S05]  /*22a0*/  BSYNC.RECONVERGENT B1 ;  /* 0x0000000000017941 */ /* 0x000fea0003800200 */
.L_x_24:
[----:B------:R-:W-:Y:S02]  /*22b0*/  IMAD.MOV.U32 R5, RZ, RZ, 0x0 ;  /* 0x00000000ff057424 */ /* 0x000fe400078e00ff */
[----:B------:R-:W-:Y:S02]  /*22c0*/  IMAD.MOV.U32 R24, RZ, RZ, R8 ;  /* 0x000000ffff187224 */ /* 0x000fe400078e0008 */
[----:B------:R-:W-:Y:S01]  /*22d0*/  IMAD.MOV.U32 R25, RZ, RZ, R9 ;  /* 0x000000ffff197224 */ /* 0x000fe200078e0009 */
[----:B------:R-:W-:Y:S06]  /*22e0*/  RET.REL.NODEC R4 `(_Z8cointossP17curandStateXORWOWPjS1_) ;  /* 0xffffffdc04447950 */ /* 0x000fec0003c3ffff */
.L_x_28:
[----:B------:R-:W-:-:S00]  /*22f0*/  BRA `(.L_x_28) ;  /* 0xfffffffc00fc7947 */ /* 0x000fc0000383ffff */
[----:B------:R-:W-:-:S00]  /*2300*/  NOP ;  /* 0x0000000000007918 */ /* 0x000fc00000000000 */
[----:B------:R-:W-:-:S00]  /*2310*/  NOP ;  /* 0x0000000000007918 */ /* 0x000fc00000000000 */
[----:B------:R-:W-:-:S00]  /*2320*/  NOP ;  /* 0x0000000000007918 */ /* 0x000fc00000000000 */
[----:B------:R-:W-:-:S00]  /*2330*/  NOP ;  /* 0x0000000000007918 */ /* 0x000fc00000000000 */
[----:B------:R-:W-:-:S00]  /*2340*/  NOP ;  /* 0x0000000000007918 */ /* 0x000fc00000000000 */
[----:B------:R-:W-:-:S00]  /*2350*/  NOP ;  /* 0x0000000000007918 */ /* 0x000fc00000000000 */
[----:B------:R-:W-:-:S00]  /*2360*/  NOP ;  /* 0x0000000000007918 */ /* 0x000fc00000000000 */
[----:B------:R-:W-:-:S00]  /*2370*/  NOP ;  /* 0x0000000000007918 */ /* 0x000fc00000000000 */
.L_x_30:


//--------------------- .nv.global.init           --------------------------
	.section	.nv.global.init,"aw",@progbits
	.align	4
.nv.global.init:
	.type		mrg32k3aM1SubSeq,@object
	.size		mrg32k3aM1SubSeq,(mrg32k3aM2SubSeq - mrg32k3aM1SubSeq)
mrg32k3aM1SubSeq:
        /*0000*/ 	.byte	0x0b, 0xcc, 0xee, 0x04, 0x73, 0x29, 0x8b, 0x6f, 0xf6, 0x53, 0x03, 0xf6, 0x23, 0xf6, 0xea, 0xda
        /* <DEDUP_REMOVED lines=125> */
	.type		mrg32k3aM2SubSeq,@object
	.size		mrg32k3aM2SubSeq,(mrg32k3aM1 - mrg32k3aM2SubSeq)
mrg32k3aM2SubSeq:
        /* <DEDUP_REMOVED lines=126> */
	.type		mrg32k3aM1,@object
	.size		mrg32k3aM1,(mrg32k3aM1Seq - mrg32k3aM1)
mrg32k3aM1:
        /* <DEDUP_REMOVED lines=144> */
	.type		mrg32k3aM1Seq,@object
	.size		mrg32k3aM1Seq,(mrg32k3aM2 - mrg32k3aM1Seq)
mrg32k3aM1Seq:
        /* <DEDUP_REMOVED lines=144> */
	.type		mrg32k3aM2,@object
	.size		mrg32k3aM2,(mrg32k3aM2Seq - mrg32k3aM2)
mrg32k3aM2:
        /* <DEDUP_REMOVED lines=144> */
	.type		mrg32k3aM2Seq,@object
	.size		mrg32k3aM2Seq,(precalc_xorwow_matrix - mrg32k3aM2Seq)
mrg32k3aM2Seq:
        /* <DEDUP_REMOVED lines=144> */
	.type		precalc_xorwow_matrix,@object
	.size		precalc_xorwow_matrix,(precalc_xorwow_offset_matrix - precalc_xorwow_matrix)
precalc_xorwow_matrix:
        /* <DEDUP_REMOVED lines=6400> */
	.type		precalc_xorwow_offset_matrix,@object
	.size		precalc_xorwow_offset_matrix,($str - precalc_xorwow_offset_matrix)
precalc_xorwow_offset_matrix:
        /* <DEDUP_REMOVED lines=6400> */
	.type		$str,@object
	.size		$str,(.L_9 - $str)
$str:
        /*353c0*/ 	.byte	0x20, 0x50, 0x69, 0x20, 0x56, 0x61, 0x6c, 0x75, 0x65, 0x20, 0x25, 0x30, 0x2e, 0x31, 0x30, 0x66
        /*353d0*/ 	.byte	0x2c, 0x20, 0x2a, 0x69, 0x6e, 0x43, 0x69, 0x72, 0x63, 0x3a, 0x20, 0x25, 0x64, 0x2c, 0x20, 0x2a
        /*353e0*/ 	.byte	0x63, 0x6f, 0x69, 0x6e, 0x54, 0x6f, 0x74, 0x3a, 0x25, 0x64, 0x20, 0x0a, 0x00
.L_9:


//--------------------- .nv.shared.reserved.0     --------------------------
	.section	.nv.shared.reserved.0,"aw",@nobits
	.weak		__nv_reservedSMEM_offset_0_alias
	.size		__nv_reservedSMEM_offset_0_alias, 0, 64
	.other		__nv_reservedSMEM_offset_0_alias,@"STO_CUDA_RESERVED_SHARED STV_DEFAULT"
__nv_reservedSMEM_offset_0_alias:
	.zero		0
	.zero		64


//--------------------- .nv.constant0._Z8cointossP17curandStateXORWOWPjS1_ --------------------------
	.section	.nv.constant0._Z8cointossP17curandStateXORWOWPjS1_,"a",@progbits
	.sectionflags	@""
	.align	4
.nv.constant0._Z8cointossP17curandStateXORWOWPjS1_:
	.zero		920


//--------------------- SYMBOLS --------------------------

	.type		.nv.reservedSmem.offset0,@object
	.size		.nv.reservedSmem.offset0,0x4
	.type		vprintf,@function
